//
// Generated by NVIDIA NVVM Compiler
//
// Compiler Build ID: CL-36424714
// Cuda compilation tools, release 13.0, V13.0.88
// Based on NVVM 20.0.0
//

.version 9.0
.target sm_100
.address_size 64

	// .globl	_Z16cost_computationPiS_hhttthh
// _ZZ16cost_computationPiS_hhttthhE5iDisp has been demoted
// _ZZ16cost_computationPiS_hhttthhE5jDisp has been demoted

.visible .entry _Z16cost_computationPiS_hhttthh(
	.param .u64 .ptr .align 1 _Z16cost_computationPiS_hhttthh_param_0,
	.param .u64 .ptr .align 1 _Z16cost_computationPiS_hhttthh_param_1,
	.param .u8 _Z16cost_computationPiS_hhttthh_param_2,
	.param .u8 _Z16cost_computationPiS_hhttthh_param_3,
	.param .u16 _Z16cost_computationPiS_hhttthh_param_4,
	.param .u16 _Z16cost_computationPiS_hhttthh_param_5,
	.param .u16 _Z16cost_computationPiS_hhttthh_param_6,
	.param .u8 _Z16cost_computationPiS_hhttthh_param_7,
	.param .u8 _Z16cost_computationPiS_hhttthh_param_8
)
{
	.reg .pred 	%p<55>;
	.reg .b16 	%rs<10>;
	.reg .b32 	%r<299>;
	.reg .b64 	%rd<43>;
	// demoted variable
	.shared .align 4 .u32 _ZZ16cost_computationPiS_hhttthhE5iDisp;
	// demoted variable
	.shared .align 4 .u32 _ZZ16cost_computationPiS_hhttthhE5jDisp;
	ld.param.u64 	%rd11, [_Z16cost_computationPiS_hhttthh_param_0];
	ld.param.u64 	%rd12, [_Z16cost_computationPiS_hhttthh_param_1];
	ld.param.u8 	%rs7, [_Z16cost_computationPiS_hhttthh_param_2];
	ld.param.u8 	%rs1, [_Z16cost_computationPiS_hhttthh_param_3];
	ld.param.u16 	%rs2, [_Z16cost_computationPiS_hhttthh_param_4];
	ld.param.u16 	%rs3, [_Z16cost_computationPiS_hhttthh_param_5];
	ld.param.u16 	%rs4, [_Z16cost_computationPiS_hhttthh_param_6];
	ld.param.u8 	%rs5, [_Z16cost_computationPiS_hhttthh_param_7];
	ld.param.u8 	%rs6, [_Z16cost_computationPiS_hhttthh_param_8];
	cvta.to.global.u64 	%rd1, %rd11;
	cvta.to.global.u64 	%rd2, %rd12;
	mov.u32 	%r87, %ctaid.x;
	mov.u32 	%r88, %ntid.x;
	mov.u32 	%r89, %tid.x;
	mad.lo.s32 	%r1, %r87, %r88, %r89;
	cvt.u32.u16 	%r90, %rs7;
	setp.ge.s32 	%p3, %r1, %r90;
	@%p3 bra 	$L__BB0_64;
	setp.gt.s32 	%p4, %r1, 1;
	@%p4 bra 	$L__BB0_5;
	setp.eq.s32 	%p8, %r1, 0;
	@%p8 bra 	$L__BB0_9;
	setp.eq.s32 	%p9, %r1, 1;
	@%p9 bra 	$L__BB0_4;
	bra.uni 	$L__BB0_12;
$L__BB0_4:
	mov.b32 	%r97, -1;
	st.shared.u32 	[_ZZ16cost_computationPiS_hhttthhE5iDisp], %r97;
	st.shared.u32 	[_ZZ16cost_computationPiS_hhttthhE5jDisp], %r97;
	bra.uni 	$L__BB0_12;
$L__BB0_5:
	setp.eq.s32 	%p5, %r1, 2;
	@%p5 bra 	$L__BB0_10;
	setp.eq.s32 	%p6, %r1, 3;
	@%p6 bra 	$L__BB0_11;
	setp.eq.s32 	%p7, %r1, 4;
	@%p7 bra 	$L__BB0_8;
	bra.uni 	$L__BB0_12;
$L__BB0_8:
	mov.b32 	%r91, 0;
	st.shared.u32 	[_ZZ16cost_computationPiS_hhttthhE5iDisp], %r91;
	mov.b32 	%r92, 1;
	st.shared.u32 	[_ZZ16cost_computationPiS_hhttthhE5jDisp], %r92;
	bra.uni 	$L__BB0_12;
$L__BB0_9:
	mov.b32 	%r98, 0;
	st.shared.u32 	[_ZZ16cost_computationPiS_hhttthhE5iDisp], %r98;
	cvt.u32.u16 	%r99, %rs1;
	neg.s32 	%r100, %r99;
	st.shared.u32 	[_ZZ16cost_computationPiS_hhttthhE5jDisp], %r100;
	bra.uni 	$L__BB0_12;
$L__BB0_10:
	mov.b32 	%r95, -1;
	st.shared.u32 	[_ZZ16cost_computationPiS_hhttthhE5iDisp], %r95;
	mov.b32 	%r96, 0;
	st.shared.u32 	[_ZZ16cost_computationPiS_hhttthhE5jDisp], %r96;
	bra.uni 	$L__BB0_12;
$L__BB0_11:
	mov.b32 	%r93, -1;
	st.shared.u32 	[_ZZ16cost_computationPiS_hhttthhE5iDisp], %r93;
	mov.b32 	%r94, 1;
	st.shared.u32 	[_ZZ16cost_computationPiS_hhttthhE5jDisp], %r94;
$L__BB0_12:
	cvt.u32.u16 	%r2, %rs2;
	setp.eq.s16 	%p10, %rs2, 0;
	@%p10 bra 	$L__BB0_64;
	cvt.u32.u16 	%r3, %rs3;
	setp.eq.s16 	%p11, %rs3, 0;
	mul.lo.s32 	%r4, %r1, %r2;
	cvt.u32.u16 	%r5, %rs4;
	cvt.u32.u16 	%r6, %rs5;
	xor.b32  	%r7, %r6, 2147483647;
	add.s32 	%r8, %r5, -1;
	cvt.u32.u16 	%r9, %rs6;
	setp.eq.s16 	%p12, %rs4, 0;
	or.pred  	%p13, %p11, %p12;
	@%p13 bra 	$L__BB0_64;
	ld.shared.u32 	%r102, [_ZZ16cost_computationPiS_hhttthhE5iDisp];
	ld.shared.u32 	%r10, [_ZZ16cost_computationPiS_hhttthhE5jDisp];
	and.b16  	%rs8, %rs4, 15;
	cvt.u32.u16 	%r103, %rs8;
	add.s32 	%r11, %r103, -1;
	and.b16  	%rs9, %rs4, 7;
	cvt.u32.u16 	%r104, %rs9;
	add.s32 	%r12, %r104, -1;
	and.b32  	%r13, %r5, 15;
	and.b32  	%r14, %r5, 65520;
	and.b32  	%r15, %r103, 7;
	and.b32  	%r16, %r104, 3;
	neg.s32 	%r17, %r14;
	add.s32 	%r18, %r4, %r102;
	mov.b32 	%r265, 0;
$L__BB0_15:
	add.s32 	%r106, %r265, %r18;
	mul.lo.s32 	%r20, %r106, %r3;
	mov.b32 	%r266, 0;
$L__BB0_16:
	setp.eq.s32 	%p14, %r1, 3;
	add.s32 	%r107, %r10, %r266;
	add.s32 	%r108, %r20, %r107;
	mul.lo.s32 	%r22, %r108, %r5;
	mul.wide.s32 	%rd13, %r22, 4;
	add.s64 	%rd3, %rd1, %rd13;
	mad.lo.s32 	%r110, %r265, %r3, %r266;
	mul.lo.s32 	%r23, %r110, %r5;
	setp.lt.s32 	%p15, %r107, 0;
	add.s32 	%r111, %r3, -1;
	setp.eq.s32 	%p16, %r266, %r111;
	and.pred  	%p1, %p14, %p16;
	mad.lo.s32 	%r112, %r1, %r2, %r265;
	mad.lo.s32 	%r113, %r112, %r3, %r266;
	mul.lo.s32 	%r24, %r113, %r5;
	@%p15 bra 	$L__BB0_38;
	mul.wide.s32 	%rd14, %r22, 4;
	add.s64 	%rd15, %rd1, %rd14;
	add.s64 	%rd4, %rd15, 32;
	mov.b32 	%r283, 0;
$L__BB0_18:
	setp.eq.s32 	%p17, %r265, 0;
	add.s32 	%r115, %r283, %r23;
	mul.wide.u32 	%rd16, %r115, 4;
	add.s64 	%rd17, %rd2, %rd16;
	ld.global.u32 	%r298, [%rd17];
	add.s32 	%r116, %r1, -1;
	setp.lt.u32 	%p18, %r116, 3;
	and.pred  	%p19, %p17, %p18;
	or.pred  	%p20, %p19, %p1;
	@%p20 bra 	$L__BB0_37;
	setp.lt.u16 	%p21, %rs4, 16;
	mov.b32 	%r295, 2147483647;
	mov.b32 	%r290, 0;
	@%p21 bra 	$L__BB0_22;
	mov.b32 	%r295, 2147483647;
	mov.u64 	%rd42, %rd4;
	mov.u32 	%r284, %r17;
$L__BB0_21:
	.pragma "nounroll";
	ld.global.u32 	%r121, [%rd42+-32];
	min.s32 	%r122, %r295, %r121;
	ld.global.u32 	%r123, [%rd42+-28];
	min.s32 	%r124, %r122, %r123;
	ld.global.u32 	%r125, [%rd42+-24];
	min.s32 	%r126, %r124, %r125;
	ld.global.u32 	%r127, [%rd42+-20];
	min.s32 	%r128, %r126, %r127;
	ld.global.u32 	%r129, [%rd42+-16];
	min.s32 	%r130, %r128, %r129;
	ld.global.u32 	%r131, [%rd42+-12];
	min.s32 	%r132, %r130, %r131;
	ld.global.u32 	%r133, [%rd42+-8];
	min.s32 	%r134, %r132, %r133;
	ld.global.u32 	%r135, [%rd42+-4];
	min.s32 	%r136, %r134, %r135;
	ld.global.u32 	%r137, [%rd42];
	min.s32 	%r138, %r136, %r137;
	ld.global.u32 	%r139, [%rd42+4];
	min.s32 	%r140, %r138, %r139;
	ld.global.u32 	%r141, [%rd42+8];
	min.s32 	%r142, %r140, %r141;
	ld.global.u32 	%r143, [%rd42+12];
	min.s32 	%r144, %r142, %r143;
	ld.global.u32 	%r145, [%rd42+16];
	min.s32 	%r146, %r144, %r145;
	ld.global.u32 	%r147, [%rd42+20];
	min.s32 	%r148, %r146, %r147;
	ld.global.u32 	%r149, [%rd42+24];
	min.s32 	%r150, %r148, %r149;
	ld.global.u32 	%r151, [%rd42+28];
	min.s32 	%r295, %r150, %r151;
	add.s32 	%r284, %r284, 16;
	add.s64 	%rd42, %rd42, 64;
	setp.ne.s32 	%p22, %r284, 0;
	mov.u32 	%r290, %r14;
	@%p22 bra 	$L__BB0_21;
$L__BB0_22:
	setp.eq.s32 	%p23, %r13, 0;
	@%p23 bra 	$L__BB0_32;
	setp.lt.u32 	%p24, %r11, 7;
	@%p24 bra 	$L__BB0_25;
	mul.wide.u32 	%rd18, %r290, 4;
	add.s64 	%rd19, %rd3, %rd18;
	ld.global.u32 	%r153, [%rd19];
	min.s32 	%r154, %r295, %r153;
	ld.global.u32 	%r155, [%rd19+4];
	min.s32 	%r156, %r154, %r155;
	ld.global.u32 	%r157, [%rd19+8];
	min.s32 	%r158, %r156, %r157;
	ld.global.u32 	%r159, [%rd19+12];
	min.s32 	%r160, %r158, %r159;
	ld.global.u32 	%r161, [%rd19+16];
	min.s32 	%r162, %r160, %r161;
	ld.global.u32 	%r163, [%rd19+20];
	min.s32 	%r164, %r162, %r163;
	ld.global.u32 	%r165, [%rd19+24];
	min.s32 	%r166, %r164, %r165;
	ld.global.u32 	%r167, [%rd19+28];
	min.s32 	%r295, %r166, %r167;
	add.s32 	%r290, %r290, 8;
$L__BB0_25:
	setp.eq.s32 	%p25, %r15, 0;
	@%p25 bra 	$L__BB0_32;
	setp.lt.u32 	%p26, %r12, 3;
	@%p26 bra 	$L__BB0_28;
	mul.wide.u32 	%rd20, %r290, 4;
	add.s64 	%rd21, %rd3, %rd20;
	ld.global.u32 	%r169, [%rd21];
	min.s32 	%r170, %r295, %r169;
	ld.global.u32 	%r171, [%rd21+4];
	min.s32 	%r172, %r170, %r171;
	ld.global.u32 	%r173, [%rd21+8];
	min.s32 	%r174, %r172, %r173;
	ld.global.u32 	%r175, [%rd21+12];
	min.s32 	%r295, %r174, %r175;
	add.s32 	%r290, %r290, 4;
$L__BB0_28:
	setp.eq.s32 	%p27, %r16, 0;
	@%p27 bra 	$L__BB0_32;
	setp.eq.s32 	%p28, %r16, 1;
	mul.wide.u32 	%rd22, %r290, 4;
	add.s64 	%rd9, %rd3, %rd22;
	ld.global.u32 	%r176, [%rd9];
	min.s32 	%r295, %r295, %r176;
	@%p28 bra 	$L__BB0_32;
	setp.eq.s32 	%p29, %r16, 2;
	ld.global.u32 	%r177, [%rd9+4];
	min.s32 	%r295, %r295, %r177;
	@%p29 bra 	$L__BB0_32;
	ld.global.u32 	%r178, [%rd9+8];
	min.s32 	%r295, %r295, %r178;
$L__BB0_32:
	setp.eq.s32 	%p30, %r283, 0;
	mov.u32 	%r296, %r7;
	@%p30 bra 	$L__BB0_34;
	add.s32 	%r179, %r283, -1;
	mul.wide.u32 	%rd23, %r179, 4;
	add.s64 	%rd24, %rd3, %rd23;
	ld.global.u32 	%r296, [%rd24];
$L__BB0_34:
	setp.eq.s32 	%p31, %r283, %r8;
	mul.wide.u32 	%rd25, %r283, 4;
	add.s64 	%rd10, %rd3, %rd25;
	mov.u32 	%r297, %r7;
	@%p31 bra 	$L__BB0_36;
	ld.global.u32 	%r297, [%rd10+4];
$L__BB0_36:
	ld.global.u32 	%r180, [%rd10];
	add.s32 	%r181, %r296, %r6;
	add.s32 	%r182, %r297, %r6;
	add.s32 	%r183, %r295, %r9;
	min.s32 	%r184, %r180, %r181;
	min.s32 	%r185, %r184, %r182;
	min.s32 	%r186, %r185, %r183;
	sub.s32 	%r187, %r298, %r295;
	add.s32 	%r298, %r187, %r186;
$L__BB0_37:
	add.s32 	%r188, %r283, %r24;
	mul.wide.s32 	%rd26, %r188, 4;
	add.s64 	%rd27, %rd1, %rd26;
	st.global.u32 	[%rd27], %r298;
	add.s32 	%r283, %r283, 1;
	setp.ne.s32 	%p32, %r283, %r5;
	@%p32 bra 	$L__BB0_18;
	bra.uni 	$L__BB0_62;
$L__BB0_38:
	mov.b32 	%r267, 0;
$L__BB0_39:
	add.s32 	%r190, %r267, %r23;
	mul.wide.u32 	%rd28, %r190, 4;
	add.s64 	%rd29, %rd2, %rd28;
	ld.global.u32 	%r282, [%rd29];
	mov.pred 	%p54, -1;
	setp.lt.u32 	%p34, %r1, 2;
	@%p34 bra 	$L__BB0_61;
	add.s32 	%r191, %r1, -2;
	setp.lt.u32 	%p35, %r191, 2;
	@%p35 bra 	$L__BB0_42;
	mov.pred 	%p54, 0;
$L__BB0_42:
	setp.eq.s32 	%p37, %r265, 0;
	and.pred  	%p38, %p37, %p54;
	or.pred  	%p39, %p38, %p1;
	@%p39 bra 	$L__BB0_61;
	setp.lt.u16 	%p40, %rs4, 16;
	mov.b32 	%r279, 2147483647;
	mov.b32 	%r274, 0;
	@%p40 bra 	$L__BB0_46;
	mov.b32 	%r279, 2147483647;
	mov.b32 	%r268, 0;
$L__BB0_45:
	.pragma "nounroll";
	mul.wide.u32 	%rd30, %r268, 4;
	add.s64 	%rd31, %rd3, %rd30;
	ld.global.u32 	%r197, [%rd31];
	min.s32 	%r198, %r279, %r197;
	ld.global.u32 	%r199, [%rd31+4];
	min.s32 	%r200, %r198, %r199;
	ld.global.u32 	%r201, [%rd31+8];
	min.s32 	%r202, %r200, %r201;
	ld.global.u32 	%r203, [%rd31+12];
	min.s32 	%r204, %r202, %r203;
	ld.global.u32 	%r205, [%rd31+16];
	min.s32 	%r206, %r204, %r205;
	ld.global.u32 	%r207, [%rd31+20];
	min.s32 	%r208, %r206, %r207;
	ld.global.u32 	%r209, [%rd31+24];
	min.s32 	%r210, %r208, %r209;
	ld.global.u32 	%r211, [%rd31+28];
	min.s32 	%r212, %r210, %r211;
	ld.global.u32 	%r213, [%rd31+32];
	min.s32 	%r214, %r212, %r213;
	ld.global.u32 	%r215, [%rd31+36];
	min.s32 	%r216, %r214, %r215;
	ld.global.u32 	%r217, [%rd31+40];
	min.s32 	%r218, %r216, %r217;
	ld.global.u32 	%r219, [%rd31+44];
	min.s32 	%r220, %r218, %r219;
	ld.global.u32 	%r221, [%rd31+48];
	min.s32 	%r222, %r220, %r221;
	ld.global.u32 	%r223, [%rd31+52];
	min.s32 	%r224, %r222, %r223;
	ld.global.u32 	%r225, [%rd31+56];
	min.s32 	%r226, %r224, %r225;
	ld.global.u32 	%r227, [%rd31+60];
	min.s32 	%r279, %r226, %r227;
	add.s32 	%r268, %r268, 16;
	setp.ne.s32 	%p41, %r268, %r14;
	mov.u32 	%r274, %r14;
	@%p41 bra 	$L__BB0_45;
$L__BB0_46:
	setp.eq.s32 	%p42, %r13, 0;
	@%p42 bra 	$L__BB0_56;
	setp.lt.u32 	%p43, %r11, 7;
	@%p43 bra 	$L__BB0_49;
	mul.wide.u32 	%rd32, %r274, 4;
	add.s64 	%rd33, %rd3, %rd32;
	ld.global.u32 	%r229, [%rd33];
	min.s32 	%r230, %r279, %r229;
	ld.global.u32 	%r231, [%rd33+4];
	min.s32 	%r232, %r230, %r231;
	ld.global.u32 	%r233, [%rd33+8];
	min.s32 	%r234, %r232, %r233;
	ld.global.u32 	%r235, [%rd33+12];
	min.s32 	%r236, %r234, %r235;
	ld.global.u32 	%r237, [%rd33+16];
	min.s32 	%r238, %r236, %r237;
	ld.global.u32 	%r239, [%rd33+20];
	min.s32 	%r240, %r238, %r239;
	ld.global.u32 	%r241, [%rd33+24];
	min.s32 	%r242, %r240, %r241;
	ld.global.u32 	%r243, [%rd33+28];
	min.s32 	%r279, %r242, %r243;
	add.s32 	%r274, %r274, 8;
$L__BB0_49:
	setp.eq.s32 	%p44, %r15, 0;
	@%p44 bra 	$L__BB0_56;
	setp.lt.u32 	%p45, %r12, 3;
	@%p45 bra 	$L__BB0_52;
	mul.wide.u32 	%rd34, %r274, 4;
	add.s64 	%rd35, %rd3, %rd34;
	ld.global.u32 	%r245, [%rd35];
	min.s32 	%r246, %r279, %r245;
	ld.global.u32 	%r247, [%rd35+4];
	min.s32 	%r248, %r246, %r247;
	ld.global.u32 	%r249, [%rd35+8];
	min.s32 	%r250, %r248, %r249;
	ld.global.u32 	%r251, [%rd35+12];
	min.s32 	%r279, %r250, %r251;
	add.s32 	%r274, %r274, 4;
$L__BB0_52:
	setp.eq.s32 	%p46, %r16, 0;
	@%p46 bra 	$L__BB0_56;
	setp.eq.s32 	%p47, %r16, 1;
	mul.wide.u32 	%rd36, %r274, 4;
	add.s64 	%rd5, %rd3, %rd36;
	ld.global.u32 	%r252, [%rd5];
	min.s32 	%r279, %r279, %r252;
	@%p47 bra 	$L__BB0_56;
	setp.eq.s32 	%p48, %r16, 2;
	ld.global.u32 	%r253, [%rd5+4];
	min.s32 	%r279, %r279, %r253;
	@%p48 bra 	$L__BB0_56;
	ld.global.u32 	%r254, [%rd5+8];
	min.s32 	%r279, %r279, %r254;
$L__BB0_56:
	setp.eq.s32 	%p49, %r267, 0;
	mov.u32 	%r280, %r7;
	@%p49 bra 	$L__BB0_58;
	add.s32 	%r255, %r267, -1;
	mul.wide.u32 	%rd37, %r255, 4;
	add.s64 	%rd38, %rd3, %rd37;
	ld.global.u32 	%r280, [%rd38];
$L__BB0_58:
	setp.eq.s32 	%p50, %r267, %r8;
	mul.wide.u32 	%rd39, %r267, 4;
	add.s64 	%rd6, %rd3, %rd39;
	mov.u32 	%r281, %r7;
	@%p50 bra 	$L__BB0_60;
	ld.global.u32 	%r281, [%rd6+4];
$L__BB0_60:
	ld.global.u32 	%r256, [%rd6];
	add.s32 	%r257, %r280, %r6;
	add.s32 	%r258, %r281, %r6;
	add.s32 	%r259, %r279, %r9;
	min.s32 	%r260, %r256, %r257;
	min.s32 	%r261, %r260, %r258;
	min.s32 	%r262, %r261, %r259;
	sub.s32 	%r263, %r282, %r279;
	add.s32 	%r282, %r263, %r262;
$L__BB0_61:
	add.s32 	%r264, %r267, %r24;
	mul.wide.s32 	%rd40, %r264, 4;
	add.s64 	%rd41, %rd1, %rd40;
	st.global.u32 	[%rd41], %r282;
	add.s32 	%r267, %r267, 1;
	setp.eq.s32 	%p51, %r267, %r5;
	@%p51 bra 	$L__BB0_62;
	bra.uni 	$L__BB0_39;
$L__BB0_62:
	add.s32 	%r266, %r266, 1;
	setp.ne.s32 	%p52, %r266, %r3;
	@%p52 bra 	$L__BB0_16;
	add.s32 	%r265, %r265, 1;
	setp.ne.s32 	%p53, %r265, %r2;
	@%p53 bra 	$L__BB0_15;
$L__BB0_64:
	ret;

}
	// .globl	_Z15compute_hammingPmS_Pimmmmmmm
.visible .entry _Z15compute_hammingPmS_Pimmmmmmm(
	.param .u64 .ptr .align 1 _Z15compute_hammingPmS_Pimmmmmmm_param_0,
	.param .u64 .ptr .align 1 _Z15compute_hammingPmS_Pimmmmmmm_param_1,
	.param .u64 .ptr .align 1 _Z15compute_hammingPmS_Pimmmmmmm_param_2,
	.param .u64 _Z15compute_hammingPmS_Pimmmmmmm_param_3,
	.param .u64 _Z15compute_hammingPmS_Pimmmmmmm_param_4,
	.param .u64 _Z15compute_hammingPmS_Pimmmmmmm_param_5,
	.param .u64 _Z15compute_hammingPmS_Pimmmmmmm_param_6,
	.param .u64 _Z15compute_hammingPmS_Pimmmmmmm_param_7,
	.param .u64 _Z15compute_hammingPmS_Pimmmmmmm_param_8,
	.param .u64 _Z15compute_hammingPmS_Pimmmmmmm_param_9
)
{


	ret;

}
	// .globl	_Z16cost_aggregationPiS_tttt
.visible .entry _Z16cost_aggregationPiS_tttt(
	.param .u64 .ptr .align 1 _Z16cost_aggregationPiS_tttt_param_0,
	.param .u64 .ptr .align 1 _Z16cost_aggregationPiS_tttt_param_1,
	.param .u16 _Z16cost_aggregationPiS_tttt_param_2,
	.param .u16 _Z16cost_aggregationPiS_tttt_param_3,
	.param .u16 _Z16cost_aggregationPiS_tttt_param_4,
	.param .u16 _Z16cost_aggregationPiS_tttt_param_5
)
{
	.reg .pred 	%p<25>;
	.reg .b16 	%rs<12>;
	.reg .b32 	%r<152>;
	.reg .b64 	%rd<59>;

	ld.param.u64 	%rd8, [_Z16cost_aggregationPiS_tttt_param_0];
	ld.param.u64 	%rd9, [_Z16cost_aggregationPiS_tttt_param_1];
	ld.param.u16 	%r1, [_Z16cost_aggregationPiS_tttt_param_2];
	setp.eq.s32 	%p1, %r1, 0;
	ld.param.u16 	%rs7, [_Z16cost_aggregationPiS_tttt_param_3];
	ld.param.u16 	%rs8, [_Z16cost_aggregationPiS_tttt_param_4];
	ld.param.u16 	%rs9, [_Z16cost_aggregationPiS_tttt_param_5];
	cvta.to.global.u64 	%rd1, %rd9;
	cvta.to.global.u64 	%rd2, %rd8;
	@%p1 bra 	$L__BB2_35;
	cvt.u32.u16 	%r2, %rs7;
	setp.eq.s16 	%p2, %rs7, 0;
	cvt.u32.u16 	%r3, %rs8;
	setp.eq.s16 	%p3, %rs8, 0;
	or.pred  	%p4, %p2, %p3;
	@%p4 bra 	$L__BB2_35;
	setp.ne.s16 	%p5, %rs9, 0;
	@%p5 bra 	$L__BB2_18;
	and.b16  	%rs11, %rs8, 7;
	and.b16  	%rs1, %rs8, 3;
	and.b32  	%r4, %r3, 7;
	and.b32  	%r5, %r3, 65528;
	add.s16 	%rs2, %rs11, -1;
	and.b16  	%rs3, %rs8, 1;
	neg.s32 	%r6, %r5;
	add.s64 	%rd3, %rd2, 16;
	mov.b32 	%r135, 0;
$L__BB2_4:
	mul.lo.s32 	%r8, %r135, %r2;
	mov.b32 	%r136, 0;
$L__BB2_5:
	setp.lt.u16 	%p16, %rs8, 8;
	add.s32 	%r127, %r136, %r8;
	mul.lo.s32 	%r10, %r127, %r3;
	mov.b32 	%r139, 0;
	@%p16 bra 	$L__BB2_8;
	mul.wide.u32 	%rd41, %r10, 4;
	add.s64 	%rd58, %rd3, %rd41;
	mov.u32 	%r137, %r6;
$L__BB2_7:
	.pragma "nounroll";
	mov.b32 	%r128, 0;
	st.global.u32 	[%rd58+-16], %r128;
	st.global.u32 	[%rd58+-12], %r128;
	st.global.u32 	[%rd58+-8], %r128;
	st.global.u32 	[%rd58+-4], %r128;
	st.global.u32 	[%rd58], %r128;
	st.global.u32 	[%rd58+4], %r128;
	st.global.u32 	[%rd58+8], %r128;
	st.global.u32 	[%rd58+12], %r128;
	add.s32 	%r137, %r137, 8;
	add.s64 	%rd58, %rd58, 32;
	setp.ne.s32 	%p17, %r137, 0;
	mov.u32 	%r139, %r5;
	@%p17 bra 	$L__BB2_7;
$L__BB2_8:
	setp.eq.s32 	%p18, %r4, 0;
	@%p18 bra 	$L__BB2_16;
	setp.lt.u16 	%p19, %rs2, 3;
	@%p19 bra 	$L__BB2_11;
	add.s32 	%r129, %r139, %r10;
	mul.wide.u32 	%rd42, %r129, 4;
	add.s64 	%rd43, %rd2, %rd42;
	mov.b32 	%r130, 0;
	st.global.u32 	[%rd43], %r130;
	cvt.u64.u32 	%rd44, %r10;
	cvt.u64.u32 	%rd45, %r139;
	add.s64 	%rd46, %rd45, %rd44;
	shl.b64 	%rd47, %rd46, 2;
	add.s64 	%rd48, %rd2, %rd47;
	st.global.u32 	[%rd48+4], %r130;
	st.global.u32 	[%rd48+8], %r130;
	st.global.u32 	[%rd48+12], %r130;
	add.s32 	%r139, %r139, 4;
$L__BB2_11:
	setp.eq.s16 	%p20, %rs1, 0;
	@%p20 bra 	$L__BB2_16;
	setp.eq.s16 	%p21, %rs1, 1;
	@%p21 bra 	$L__BB2_14;
	add.s32 	%r131, %r139, %r10;
	mul.wide.u32 	%rd49, %r131, 4;
	add.s64 	%rd50, %rd2, %rd49;
	mov.b32 	%r132, 0;
	st.global.u32 	[%rd50], %r132;
	cvt.u64.u32 	%rd51, %r10;
	cvt.u64.u32 	%rd52, %r139;
	add.s64 	%rd53, %rd52, %rd51;
	shl.b64 	%rd54, %rd53, 2;
	add.s64 	%rd55, %rd2, %rd54;
	st.global.u32 	[%rd55+4], %r132;
	add.s32 	%r139, %r139, 2;
$L__BB2_14:
	setp.eq.s16 	%p22, %rs3, 0;
	@%p22 bra 	$L__BB2_16;
	add.s32 	%r133, %r139, %r10;
	mul.wide.u32 	%rd56, %r133, 4;
	add.s64 	%rd57, %rd2, %rd56;
	mov.b32 	%r134, 0;
	st.global.u32 	[%rd57], %r134;
$L__BB2_16:
	add.s32 	%r136, %r136, 1;
	setp.ne.s32 	%p23, %r136, %r2;
	@%p23 bra 	$L__BB2_5;
	add.s32 	%r135, %r135, 1;
	setp.eq.s32 	%p24, %r135, %r1;
	@%p24 bra 	$L__BB2_35;
	bra.uni 	$L__BB2_4;
$L__BB2_18:
	cvt.u32.u16 	%r45, %rs9;
	and.b16  	%rs10, %rs9, 7;
	and.b16  	%rs4, %rs9, 3;
	and.b32  	%r20, %r45, 7;
	and.b32  	%r21, %r45, 65528;
	add.s16 	%rs5, %rs10, -1;
	and.b16  	%rs6, %rs9, 1;
	mov.b32 	%r141, 0;
$L__BB2_19:
	mul.lo.s32 	%r23, %r141, %r2;
	mov.b32 	%r142, 0;
$L__BB2_20:
	add.s32 	%r48, %r142, %r23;
	mul.lo.s32 	%r25, %r48, %r3;
	mov.b32 	%r143, 0;
$L__BB2_21:
	setp.lt.u16 	%p6, %rs9, 8;
	add.s32 	%r50, %r143, %r25;
	mul.wide.u32 	%rd10, %r50, 4;
	add.s64 	%rd7, %rd2, %rd10;
	mov.b32 	%r146, 0;
	st.global.u32 	[%rd7], %r146;
	mov.u32 	%r149, %r146;
	@%p6 bra 	$L__BB2_24;
	mov.b32 	%r146, 0;
	mov.u32 	%r145, %r146;
$L__BB2_23:
	.pragma "nounroll";
	mad.lo.s32 	%r52, %r145, %r1, %r141;
	mad.lo.s32 	%r53, %r52, %r2, %r142;
	mad.lo.s32 	%r54, %r53, %r3, %r143;
	mul.wide.s32 	%rd11, %r54, 4;
	add.s64 	%rd12, %rd1, %rd11;
	ld.global.u32 	%r55, [%rd12];
	add.s32 	%r56, %r146, %r55;
	st.global.u32 	[%rd7], %r56;
	add.s32 	%r57, %r52, %r1;
	mad.lo.s32 	%r58, %r57, %r2, %r142;
	mad.lo.s32 	%r59, %r58, %r3, %r143;
	mul.wide.s32 	%rd13, %r59, 4;
	add.s64 	%rd14, %rd1, %rd13;
	ld.global.u32 	%r60, [%rd14];
	add.s32 	%r61, %r56, %r60;
	st.global.u32 	[%rd7], %r61;
	add.s32 	%r62, %r57, %r1;
	mad.lo.s32 	%r63, %r62, %r2, %r142;
	mad.lo.s32 	%r64, %r63, %r3, %r143;
	mul.wide.s32 	%rd15, %r64, 4;
	add.s64 	%rd16, %rd1, %rd15;
	ld.global.u32 	%r65, [%rd16];
	add.s32 	%r66, %r61, %r65;
	st.global.u32 	[%rd7], %r66;
	add.s32 	%r67, %r62, %r1;
	mad.lo.s32 	%r68, %r67, %r2, %r142;
	mad.lo.s32 	%r69, %r68, %r3, %r143;
	mul.wide.s32 	%rd17, %r69, 4;
	add.s64 	%rd18, %rd1, %rd17;
	ld.global.u32 	%r70, [%rd18];
	add.s32 	%r71, %r66, %r70;
	st.global.u32 	[%rd7], %r71;
	add.s32 	%r72, %r67, %r1;
	mad.lo.s32 	%r73, %r72, %r2, %r142;
	mad.lo.s32 	%r74, %r73, %r3, %r143;
	mul.wide.s32 	%rd19, %r74, 4;
	add.s64 	%rd20, %rd1, %rd19;
	ld.global.u32 	%r75, [%rd20];
	add.s32 	%r76, %r71, %r75;
	st.global.u32 	[%rd7], %r76;
	add.s32 	%r77, %r72, %r1;
	mad.lo.s32 	%r78, %r77, %r2, %r142;
	mad.lo.s32 	%r79, %r78, %r3, %r143;
	mul.wide.s32 	%rd21, %r79, 4;
	add.s64 	%rd22, %rd1, %rd21;
	ld.global.u32 	%r80, [%rd22];
	add.s32 	%r81, %r76, %r80;
	st.global.u32 	[%rd7], %r81;
	add.s32 	%r82, %r77, %r1;
	mad.lo.s32 	%r83, %r82, %r2, %r142;
	mad.lo.s32 	%r84, %r83, %r3, %r143;
	mul.wide.s32 	%rd23, %r84, 4;
	add.s64 	%rd24, %rd1, %rd23;
	ld.global.u32 	%r85, [%rd24];
	add.s32 	%r86, %r81, %r85;
	st.global.u32 	[%rd7], %r86;
	add.s32 	%r87, %r82, %r1;
	mad.lo.s32 	%r88, %r87, %r2, %r142;
	mad.lo.s32 	%r89, %r88, %r3, %r143;
	mul.wide.s32 	%rd25, %r89, 4;
	add.s64 	%rd26, %rd1, %rd25;
	ld.global.u32 	%r90, [%rd26];
	add.s32 	%r146, %r86, %r90;
	st.global.u32 	[%rd7], %r146;
	add.s32 	%r145, %r145, 8;
	setp.ne.s32 	%p7, %r145, %r21;
	mov.u32 	%r149, %r21;
	@%p7 bra 	$L__BB2_23;
$L__BB2_24:
	setp.eq.s32 	%p8, %r20, 0;
	@%p8 bra 	$L__BB2_32;
	setp.lt.u16 	%p9, %rs5, 3;
	@%p9 bra 	$L__BB2_27;
	mad.lo.s32 	%r91, %r149, %r1, %r141;
	mad.lo.s32 	%r92, %r91, %r2, %r142;
	mad.lo.s32 	%r93, %r92, %r3, %r143;
	mul.wide.s32 	%rd27, %r93, 4;
	add.s64 	%rd28, %rd1, %rd27;
	ld.global.u32 	%r94, [%rd28];
	add.s32 	%r95, %r146, %r94;
	st.global.u32 	[%rd7], %r95;
	add.s32 	%r96, %r91, %r1;
	mad.lo.s32 	%r97, %r96, %r2, %r142;
	mad.lo.s32 	%r98, %r97, %r3, %r143;
	mul.wide.s32 	%rd29, %r98, 4;
	add.s64 	%rd30, %rd1, %rd29;
	ld.global.u32 	%r99, [%rd30];
	add.s32 	%r100, %r95, %r99;
	st.global.u32 	[%rd7], %r100;
	add.s32 	%r101, %r96, %r1;
	mad.lo.s32 	%r102, %r101, %r2, %r142;
	mad.lo.s32 	%r103, %r102, %r3, %r143;
	mul.wide.s32 	%rd31, %r103, 4;
	add.s64 	%rd32, %rd1, %rd31;
	ld.global.u32 	%r104, [%rd32];
	add.s32 	%r105, %r100, %r104;
	st.global.u32 	[%rd7], %r105;
	add.s32 	%r106, %r101, %r1;
	mad.lo.s32 	%r107, %r106, %r2, %r142;
	mad.lo.s32 	%r108, %r107, %r3, %r143;
	mul.wide.s32 	%rd33, %r108, 4;
	add.s64 	%rd34, %rd1, %rd33;
	ld.global.u32 	%r109, [%rd34];
	add.s32 	%r146, %r105, %r109;
	st.global.u32 	[%rd7], %r146;
	add.s32 	%r149, %r149, 4;
$L__BB2_27:
	setp.eq.s16 	%p10, %rs4, 0;
	@%p10 bra 	$L__BB2_32;
	setp.eq.s16 	%p11, %rs4, 1;
	@%p11 bra 	$L__BB2_30;
	mad.lo.s32 	%r110, %r149, %r1, %r141;
	mad.lo.s32 	%r111, %r110, %r2, %r142;
	mad.lo.s32 	%r112, %r111, %r3, %r143;
	mul.wide.s32 	%rd35, %r112, 4;
	add.s64 	%rd36, %rd1, %rd35;
	ld.global.u32 	%r113, [%rd36];
	add.s32 	%r114, %r146, %r113;
	st.global.u32 	[%rd7], %r114;
	add.s32 	%r115, %r110, %r1;
	mad.lo.s32 	%r116, %r115, %r2, %r142;
	mad.lo.s32 	%r117, %r116, %r3, %r143;
	mul.wide.s32 	%rd37, %r117, 4;
	add.s64 	%rd38, %rd1, %rd37;
	ld.global.u32 	%r118, [%rd38];
	add.s32 	%r146, %r114, %r118;
	st.global.u32 	[%rd7], %r146;
	add.s32 	%r149, %r149, 2;
$L__BB2_30:
	setp.eq.s16 	%p12, %rs6, 0;
	@%p12 bra 	$L__BB2_32;
	mad.lo.s32 	%r119, %r149, %r1, %r141;
	mad.lo.s32 	%r120, %r119, %r2, %r142;
	mad.lo.s32 	%r121, %r120, %r3, %r143;
	mul.wide.s32 	%rd39, %r121, 4;
	add.s64 	%rd40, %rd1, %rd39;
	ld.global.u32 	%r122, [%rd40];
	add.s32 	%r123, %r146, %r122;
	st.global.u32 	[%rd7], %r123;
$L__BB2_32:
	add.s32 	%r143, %r143, 1;
	setp.ne.s32 	%p13, %r143, %r3;
	@%p13 bra 	$L__BB2_21;
	add.s32 	%r142, %r142, 1;
	setp.ne.s32 	%p14, %r142, %r2;
	@%p14 bra 	$L__BB2_20;
	add.s32 	%r141, %r141, 1;
	setp.ne.s32 	%p15, %r141, %r1;
	@%p15 bra 	$L__BB2_19;
$L__BB2_35:
	ret;

}


// ===== COMPILED SASS (sm_100) =====

	.target	sm_100

	.elftype	@"ET_EXEC"


//--------------------- .note.nv.tkinfo           --------------------------
	.section	.note.nv.tkinfo,"",@"SHT_NOTE"
	.sectionflags	@"SHF_NOTE_NV_TKINFO"
	.tkinfo
        /*0018*/ 	.word	0x00000002
        /*0030*/ 	.string	""
        /*0030*/ 	.string	"ptxas"
        /*0030*/ 	.string	"Cuda compilation tools, release 13.0, V13.0.88"
        /*0030*/ 	.string	"Build cuda_13.0.r13.0/compiler.36424714_0"
        /*0030*/ 	.string	"-arch sm_100 -m 64 "



//--------------------- .note.nv.cuinfo           --------------------------
	.section	.note.nv.cuinfo,"",@"SHT_NOTE"
	.sectionflags	@"SHF_NOTE_NV_CUINFO"
        /*0018*/ 	.short	0x0002
        /*001a*/ 	.short	0x0064
        /*001c*/ 	.short	0x0082
	.zero		2


//--------------------- .nv.info                  --------------------------
	.section	.nv.info,"",@"SHT_CUDA_INFO"
	.align	4


	//----- nvinfo : EIATTR_REGCOUNT
	.align		4
        /*0000*/ 	.byte	0x04, 0x2f
        /*0002*/ 	.short	(.L_1 - .L_0)
	.align		4
.L_0:
        /*0004*/ 	.word	index@(_Z16cost_computationPiS_hhttthh)
        /*0008*/ 	.word	0x0000001d


	//----- nvinfo : EIATTR_FRAME_SIZE
	.align		4
.L_1:
        /*000c*/ 	.byte	0x04, 0x11
        /*000e*/ 	.short	(.L_3 - .L_2)
	.align		4
.L_2:
        /*0010*/ 	.word	index@(_Z16cost_computationPiS_hhttthh)
        /*0014*/ 	.word	0x00000000


	//----- nvinfo : EIATTR_REGCOUNT
	.align		4
.L_3:
        /*0018*/ 	.byte	0x04, 0x2f
        /*001a*/ 	.short	(.L_5 - .L_4)
	.align		4
.L_4:
        /*001c*/ 	.word	index@(_Z15compute_hammingPmS_Pimmmmmmm)
        /*0020*/ 	.word	0x00000004


	//----- nvinfo : EIATTR_FRAME_SIZE
	.align		4
.L_5:
        /*0024*/ 	.byte	0x04, 0x11
        /*0026*/ 	.short	(.L_7 - .L_6)
	.align		4
.L_6:
        /*0028*/ 	.word	index@(_Z15compute_hammingPmS_Pimmmmmmm)
        /*002c*/ 	.word	0x00000000


	//----- nvinfo : EIATTR_REGCOUNT
	.align		4
.L_7:
        /*0030*/ 	.byte	0x04, 0x2f
        /*0032*/ 	.short	(.L_9 - .L_8)
	.align		4
.L_8:
        /*0034*/ 	.word	index@(_Z16cost_aggregationPiS_tttt)
        /*0038*/ 	.word	0x0000001c


	//----- nvinfo : EIATTR_FRAME_SIZE
	.align		4
.L_9:
        /*003c*/ 	.byte	0x04, 0x11
        /*003e*/ 	.short	(.L_11 - .L_10)
	.align		4
.L_10:
        /*0040*/ 	.word	index@(_Z16cost_aggregationPiS_tttt)
        /*0044*/ 	.word	0x00000000


	//----- nvinfo : EIATTR_MIN_STACK_SIZE
	.align		4
.L_11:
        /*0048*/ 	.byte	0x04, 0x12
        /*004a*/ 	.short	(.L_13 - .L_12)
	.align		4
.L_12:
        /*004c*/ 	.word	index@(_Z16cost_aggregationPiS_tttt)
        /*0050*/ 	.word	0x00000000


	//----- nvinfo : EIATTR_MIN_STACK_SIZE
	.align		4
.L_13:
        /*0054*/ 	.byte	0x04, 0x12
        /*0056*/ 	.short	(.L_15 - .L_14)
	.align		4
.L_14:
        /*0058*/ 	.word	index@(_Z15compute_hammingPmS_Pimmmmmmm)
        /*005c*/ 	.word	0x00000000


	//----- nvinfo : EIATTR_MIN_STACK_SIZE
	.align		4
.L_15:
        /*0060*/ 	.byte	0x04, 0x12
        /*0062*/ 	.short	(.L_17 - .L_16)
	.align		4
.L_16:
        /*0064*/ 	.word	index@(_Z16cost_computationPiS_hhttthh)
        /*0068*/ 	.word	0x00000000
.L_17:


//--------------------- .nv.compat                --------------------------
	.section	.nv.compat,"",@"SHT_CUDA_COMPAT_INFO"
	.align	4
        /*0000*/ 	.byte	0x02, 0x09, 0x00, 0x00, 0x02, 0x02, 0x01, 0x00, 0x02, 0x05, 0x05, 0x00, 0x03, 0x07, 0x01, 0x01
        /*0010*/ 	.byte	0x02, 0x03, 0x00, 0x00, 0x02, 0x06, 0x01, 0x00, 0x04, 0x0b, 0x08, 0x00, 0x09, 0x00, 0x00, 0x00
        /*0020*/ 	.byte	0x00, 0x00, 0x00, 0x00


//--------------------- .nv.info._Z16cost_aggregationPiS_tttt --------------------------
	.section	.nv.info._Z16cost_aggregationPiS_tttt,"",@"SHT_CUDA_INFO"
	.sectionflags	@""
	.align	4


	//----- nvinfo : EIATTR_CUDA_API_VERSION
	.align		4
        /*0000*/ 	.byte	0x04, 0x37
        /*0002*/ 	.short	(.L_19 - .L_18)
.L_18:
        /*0004*/ 	.word	0x00000082


	//----- nvinfo : EIATTR_KPARAM_INFO
	.align		4
.L_19:
        /*0008*/ 	.byte	0x04, 0x17
        /*000a*/ 	.short	(.L_21 - .L_20)
.L_20:
        /*000c*/ 	.word	0x00000000
        /*0010*/ 	.short	0x0005
        /*0012*/ 	.short	0x0016
        /*0014*/ 	.byte	0x00, 0xf0, 0x09, 0x00


	//----- nvinfo : EIATTR_KPARAM_INFO
	.align		4
.L_21:
        /*0018*/ 	.byte	0x04, 0x17
        /*001a*/ 	.short	(.L_23 - .L_22)
.L_22:
        /*001c*/ 	.word	0x00000000
        /*0020*/ 	.short	0x0004
        /*0022*/ 	.short	0x0014
        /*0024*/ 	.byte	0x00, 0xf0, 0x09, 0x00


	//----- nvinfo : EIATTR_KPARAM_INFO
	.align		4
.L_23:
        /*0028*/ 	.byte	0x04, 0x17
        /*002a*/ 	.short	(.L_25 - .L_24)
.L_24:
        /*002c*/ 	.word	0x00000000
        /*0030*/ 	.short	0x0003
        /*0032*/ 	.short	0x0012
        /*0034*/ 	.byte	0x00, 0xf0, 0x09, 0x00


	//----- nvinfo : EIATTR_KPARAM_INFO
	.align		4
.L_25:
        /*0038*/ 	.byte	0x04, 0x17
        /*003a*/ 	.short	(.L_27 - .L_26)
.L_26:
        /*003c*/ 	.word	0x00000000
        /*0040*/ 	.short	0x0002
        /*0042*/ 	.short	0x0010
        /*0044*/ 	.byte	0x00, 0xf0, 0x09, 0x00


	//----- nvinfo : EIATTR_KPARAM_INFO
	.align		4
.L_27:
        /*0048*/ 	.byte	0x04, 0x17
        /*004a*/ 	.short	(.L_29 - .L_28)
.L_28:
        /*004c*/ 	.word	0x00000000
        /*0050*/ 	.short	0x0001
        /*0052*/ 	.short	0x0008
        /*0054*/ 	.byte	0x00, 0xf5, 0x21, 0x00


	//----- nvinfo : EIATTR_KPARAM_INFO
	.align		4
.L_29:
        /*0058*/ 	.byte	0x04, 0x17
        /*005a*/ 	.short	(.L_31 - .L_30)
.L_30:
        /*005c*/ 	.word	0x00000000
        /*0060*/ 	.short	0x0000
        /*0062*/ 	.short	0x0000
        /*0064*/ 	.byte	0x00, 0xf5, 0x21, 0x00


	//----- nvinfo : EIATTR_SPARSE_MMA_MASK
	.align		4
.L_31:
        /*0068*/ 	.byte	0x03, 0x50
        /*006a*/ 	.short	0x0000


	//----- nvinfo : EIATTR_MAXREG_COUNT
	.align		4
        /*006c*/ 	.byte	0x03, 0x1b
        /*006e*/ 	.short	0x00ff


	//----- nvinfo : EIATTR_MERCURY_ISA_VERSION
	.align		4
        /*0070*/ 	.byte	0x03, 0x5f
        /*0072*/ 	.short	0x0101


	//----- nvinfo : EIATTR_VRC_CTA_INIT_COUNT
	.align		4
        /*0074*/ 	.byte	0x02, 0x4a
	.zero		1
	.zero		1


	//----- nvinfo : EIATTR_EXIT_INSTR_OFFSETS
	.align		4
        /*0078*/ 	.byte	0x04, 0x1c
        /*007a*/ 	.short	(.L_33 - .L_32)


	//   ....[0]....
.L_32:
        /*007c*/ 	.word	0x00000030


	//   ....[1]....
        /*0080*/ 	.word	0x000000b0


	//   ....[2]....
        /*0084*/ 	.word	0x00000650


	//   ....[3]....
        /*0088*/ 	.word	0x00001010


	//----- nvinfo : EIATTR_CBANK_PARAM_SIZE
	.align		4
.L_33:
        /*008c*/ 	.byte	0x03, 0x19
        /*008e*/ 	.short	0x0018


	//----- nvinfo : EIATTR_PARAM_CBANK
	.align		4
        /*0090*/ 	.byte	0x04, 0x0a
        /*0092*/ 	.short	(.L_35 - .L_34)
	.align		4
.L_34:
        /*0094*/ 	.word	index@(.nv.constant0._Z16cost_aggregationPiS_tttt)
        /*0098*/ 	.short	0x0380
        /*009a*/ 	.short	0x0018


	//----- nvinfo : EIATTR_SW_WAR
	.align		4
.L_35:
        /*009c*/ 	.byte	0x04, 0x36
        /*009e*/ 	.short	(.L_37 - .L_36)
.L_36:
        /*00a0*/ 	.word	0x00000008
.L_37:


//--------------------- .nv.info._Z15compute_hammingPmS_Pimmmmmmm --------------------------
	.section	.nv.info._Z15compute_hammingPmS_Pimmmmmmm,"",@"SHT_CUDA_INFO"
	.sectionflags	@""
	.align	4


	//----- nvinfo : EIATTR_CUDA_API_VERSION
	.align		4
        /*0000*/ 	.byte	0x04, 0x37
        /*0002*/ 	.short	(.L_39 - .L_38)
.L_38:
        /*0004*/ 	.word	0x00000082


	//----- nvinfo : EIATTR_KPARAM_INFO
	.align		4
.L_39:
        /*0008*/ 	.byte	0x04, 0x17
        /*000a*/ 	.short	(.L_41 - .L_40)
.L_40:
        /*000c*/ 	.word	0x00000000
        /*0010*/ 	.short	0x0009
        /*0012*/ 	.short	0x0048
        /*0014*/ 	.byte	0x00, 0xf0, 0x21, 0x00


	//----- nvinfo : EIATTR_KPARAM_INFO
	.align		4
.L_41:
        /*0018*/ 	.byte	0x04, 0x17
        /*001a*/ 	.short	(.L_43 - .L_42)
.L_42:
        /*001c*/ 	.word	0x00000000
        /*0020*/ 	.short	0x0008
        /*0022*/ 	.short	0x0040
        /*0024*/ 	.byte	0x00, 0xf0, 0x21, 0x00


	//----- nvinfo : EIATTR_KPARAM_INFO
	.align		4
.L_43:
        /*0028*/ 	.byte	0x04, 0x17
        /*002a*/ 	.short	(.L_45 - .L_44)
.L_44:
        /*002c*/ 	.word	0x00000000
        /*0030*/ 	.short	0x0007
        /*0032*/ 	.short	0x0038
        /*0034*/ 	.byte	0x00, 0xf0, 0x21, 0x00


	//----- nvinfo : EIATTR_KPARAM_INFO
	.align		4
.L_45:
        /*0038*/ 	.byte	0x04, 0x17
        /*003a*/ 	.short	(.L_47 - .L_46)
.L_46:
        /*003c*/ 	.word	0x00000000
        /*0040*/ 	.short	0x0006
        /*0042*/ 	.short	0x0030
        /*0044*/ 	.byte	0x00, 0xf0, 0x21, 0x00


	//----- nvinfo : EIATTR_KPARAM_INFO
	.align		4
.L_47:
        /*0048*/ 	.byte	0x04, 0x17
        /*004a*/ 	.short	(.L_49 - .L_48)
.L_48:
        /*004c*/ 	.word	0x00000000
        /*0050*/ 	.short	0x0005
        /*0052*/ 	.short	0x0028
        /*0054*/ 	.byte	0x00, 0xf0, 0x21, 0x00


	//----- nvinfo : EIATTR_KPARAM_INFO
	.align		4
.L_49:
        /*0058*/ 	.byte	0x04, 0x17
        /*005a*/ 	.short	(.L_51 - .L_50)
.L_50:
        /*005c*/ 	.word	0x00000000
        /*0060*/ 	.short	0x0004
        /*0062*/ 	.short	0x0020
        /*0064*/ 	.byte	0x00, 0xf0, 0x21, 0x00


	//----- nvinfo : EIATTR_KPARAM_INFO
	.align		4
.L_51:
        /*0068*/ 	.byte	0x04, 0x17
        /*006a*/ 	.short	(.L_53 - .L_52)
.L_52:
        /*006c*/ 	.word	0x00000000
        /*0070*/ 	.short	0x0003
        /*0072*/ 	.short	0x0018
        /*0074*/ 	.byte	0x00, 0xf0, 0x21, 0x00


	//----- nvinfo : EIATTR_KPARAM_INFO
	.align		4
.L_53:
        /*0078*/ 	.byte	0x04, 0x17
        /*007a*/ 	.short	(.L_55 - .L_54)
.L_54:
        /*007c*/ 	.word	0x00000000
        /*0080*/ 	.short	0x0002
        /*0082*/ 	.short	0x0010
        /*0084*/ 	.byte	0x00, 0xf5, 0x21, 0x00


	//----- nvinfo : EIATTR_KPARAM_INFO
	.align		4
.L_55:
        /*0088*/ 	.byte	0x04, 0x17
        /*008a*/ 	.short	(.L_57 - .L_56)
.L_56:
        /*008c*/ 	.word	0x00000000
        /*0090*/ 	.short	0x0001
        /*0092*/ 	.short	0x0008
        /*0094*/ 	.byte	0x00, 0xf5, 0x21, 0x00


	//----- nvinfo : EIATTR_KPARAM_INFO
	.align		4
.L_57:
        /*0098*/ 	.byte	0x04, 0x17
        /*009a*/ 	.short	(.L_59 - .L_58)
.L_58:
        /*009c*/ 	.word	0x00000000
        /*00a0*/ 	.short	0x0000
        /*00a2*/ 	.short	0x0000
        /*00a4*/ 	.byte	0x00, 0xf5, 0x21, 0x00


	//----- nvinfo : EIATTR_SPARSE_MMA_MASK
	.align		4
.L_59:
        /*00a8*/ 	.byte	0x03, 0x50
        /*00aa*/ 	.short	0x0000


	//----- nvinfo : EIATTR_MAXREG_COUNT
	.align		4
        /*00ac*/ 	.byte	0x03, 0x1b
        /*00ae*/ 	.short	0x00ff


	//----- nvinfo : EIATTR_MERCURY_ISA_VERSION
	.align		4
        /*00b0*/ 	.byte	0x03, 0x5f
        /*00b2*/ 	.short	0x0101


	//----- nvinfo : EIATTR_VRC_CTA_INIT_COUNT
	.align		4
        /*00b4*/ 	.byte	0x02, 0x4a
	.zero		1
	.zero		1


	//----- nvinfo : EIATTR_EXIT_INSTR_OFFSETS
	.align		4
        /*00b8*/ 	.byte	0x04, 0x1c
        /*00ba*/ 	.short	(.L_61 - .L_60)


	//   ....[0]....
.L_60:
        /*00bc*/ 	.word	0x00000010


	//----- nvinfo : EIATTR_CBANK_PARAM_SIZE
	.align		4
.L_61:
        /*00c0*/ 	.byte	0x03, 0x19
        /*00c2*/ 	.short	0x0050


	//----- nvinfo : EIATTR_PARAM_CBANK
	.align		4
        /*00c4*/ 	.byte	0x04, 0x0a
        /*00c6*/ 	.short	(.L_63 - .L_62)
	.align		4
.L_62:
        /*00c8*/ 	.word	index@(.nv.constant0._Z15compute_hammingPmS_Pimmmmmmm)
        /*00cc*/ 	.short	0x0380
        /*00ce*/ 	.short	0x0050


	//----- nvinfo : EIATTR_SW_WAR
	.align		4
.L_63:
        /*00d0*/ 	.byte	0x04, 0x36
        /*00d2*/ 	.short	(.L_65 - .L_64)
.L_64:
        /*00d4*/ 	.word	0x00000008
.L_65:


//--------------------- .nv.info._Z16cost_computationPiS_hhttthh --------------------------
	.section	.nv.info._Z16cost_computationPiS_hhttthh,"",@"SHT_CUDA_INFO"
	.sectionflags	@""
	.align	4


	//----- nvinfo : EIATTR_CUDA_API_VERSION
	.align		4
        /*0000*/ 	.byte	0x04, 0x37
        /*0002*/ 	.short	(.L_67 - .L_66)
.L_66:
        /*0004*/ 	.word	0x00000082


	//----- nvinfo : EIATTR_KPARAM_INFO
	.align		4
.L_67:
        /*0008*/ 	.byte	0x04, 0x17
        /*000a*/ 	.short	(.L_69 - .L_68)
.L_68:
        /*000c*/ 	.word	0x00000000
        /*0010*/ 	.short	0x0008
        /*0012*/ 	.short	0x0019
        /*0014*/ 	.byte	0x00, 0xf0, 0x05, 0x00


	//----- nvinfo : EIATTR_KPARAM_INFO
	.align		4
.L_69:
        /*0018*/ 	.byte	0x04, 0x17
        /*001a*/ 	.short	(.L_71 - .L_70)
.L_70:
        /*001c*/ 	.word	0x00000000
        /*0020*/ 	.short	0x0007
        /*0022*/ 	.short	0x0018
        /*0024*/ 	.byte	0x00, 0xf0, 0x05, 0x00


	//----- nvinfo : EIATTR_KPARAM_INFO
	.align		4
.L_71:
        /*0028*/ 	.byte	0x04, 0x17
        /*002a*/ 	.short	(.L_73 - .L_72)
.L_72:
        /*002c*/ 	.word	0x00000000
        /*0030*/ 	.short	0x0006
        /*0032*/ 	.short	0x0016
        /*0034*/ 	.byte	0x00, 0xf0, 0x09, 0x00


	//----- nvinfo : EIATTR_KPARAM_INFO
	.align		4
.L_73:
        /*0038*/ 	.byte	0x04, 0x17
        /*003a*/ 	.short	(.L_75 - .L_74)
.L_74:
        /*003c*/ 	.word	0x00000000
        /*0040*/ 	.short	0x0005
        /*0042*/ 	.short	0x0014
        /*0044*/ 	.byte	0x00, 0xf0, 0x09, 0x00


	//----- nvinfo : EIATTR_KPARAM_INFO
	.align		4
.L_75:
        /*0048*/ 	.byte	0x04, 0x17
        /*004a*/ 	.short	(.L_77 - .L_76)
.L_76:
        /*004c*/ 	.word	0x00000000
        /*0050*/ 	.short	0x0004
        /*0052*/ 	.short	0x0012
        /*0054*/ 	.byte	0x00, 0xf0, 0x09, 0x00


	//----- nvinfo : EIATTR_KPARAM_INFO
	.align		4
.L_77:
        /*0058*/ 	.byte	0x04, 0x17
        /*005a*/ 	.short	(.L_79 - .L_78)
.L_78:
        /*005c*/ 	.word	0x00000000
        /*0060*/ 	.short	0x0003
        /*0062*/ 	.short	0x0011
        /*0064*/ 	.byte	0x00, 0xf0, 0x05, 0x00


	//----- nvinfo : EIATTR_KPARAM_INFO
	.align		4
.L_79:
        /*0068*/ 	.byte	0x04, 0x17
        /*006a*/ 	.short	(.L_81 - .L_80)
.L_80:
        /*006c*/ 	.word	0x00000000
        /*0070*/ 	.short	0x0002
        /*0072*/ 	.short	0x0010
        /*0074*/ 	.byte	0x00, 0xf0, 0x05, 0x00


	//----- nvinfo : EIATTR_KPARAM_INFO
	.align		4
.L_81:
        /*0078*/ 	.byte	0x04, 0x17
        /*007a*/ 	.short	(.L_83 - .L_82)
.L_82:
        /*007c*/ 	.word	0x00000000
        /*0080*/ 	.short	0x0001
        /*0082*/ 	.short	0x0008
        /*0084*/ 	.byte	0x00, 0xf5, 0x21, 0x00


	//----- nvinfo : EIATTR_KPARAM_INFO
	.align		4
.L_83:
        /*0088*/ 	.byte	0x04, 0x17
        /*008a*/ 	.short	(.L_85 - .L_84)
.L_84:
        /*008c*/ 	.word	0x00000000
        /*0090*/ 	.short	0x0000
        /*0092*/ 	.short	0x0000
        /*0094*/ 	.byte	0x00, 0xf5, 0x21, 0x00


	//----- nvinfo : EIATTR_SPARSE_MMA_MASK
	.align		4
.L_85:
        /*0098*/ 	.byte	0x03, 0x50
        /*009a*/ 	.short	0x0000


	//----- nvinfo : EIATTR_MAXREG_COUNT
	.align		4
        /*009c*/ 	.byte	0x03, 0x1b
        /*009e*/ 	.short	0x00ff


	//----- nvinfo : EIATTR_MERCURY_ISA_VERSION
	.align		4
        /*00a0*/ 	.byte	0x03, 0x5f
        /*00a2*/ 	.short	0x0101


	//----- nvinfo : EIATTR_VRC_CTA_INIT_COUNT
	.align		4
        /*00a4*/ 	.byte	0x02, 0x4a
	.zero		1
	.zero		1


	//----- nvinfo : EIATTR_EXIT_INSTR_OFFSETS
	.align		4
        /*00a8*/ 	.byte	0x04, 0x1c
        /*00aa*/ 	.short	(.L_87 - .L_86)


	//   ....[0]....
.L_86:
        /*00ac*/ 	.word	0x00000070


	//   ....[1]....
        /*00b0*/ 	.word	0x000003d0


	//   ....[2]....
        /*00b4*/ 	.word	0x00000460


	//   ....[3]....
        /*00b8*/ 	.word	0x00001680


	//----- nvinfo : EIATTR_INDIRECT_BRANCH_TARGETS
	.align		4
.L_87:
        /*00bc*/ 	.byte	0x04, 0x34
        /*00be*/ 	.short	(.L_89 - .L_88)


	//   ....[0]....
.L_88:
        /*00c0*/ 	.word	.L_x_41@srel
        /*00c4*/ 	.short	0x0
        /*00c6*/ 	.short	0x0
        /*00c8*/ 	.word	0x3
        /*00cc*/ 	.word	.L_x_42@srel
        /*00d0*/ 	.word	.L_x_43@srel
        /*00d4*/ 	.word	.L_x_19@srel


	//   ....[1]....
        /*00d8*/ 	.word	.L_x_45@srel
        /*00dc*/ 	.short	0x0
        /*00de*/ 	.short	0x0
        /*00e0*/ 	.word	0x4
        /*00e4*/ 	.word	.L_x_46@srel
        /*00e8*/ 	.word	.L_x_47@srel
        /*00ec*/ 	.word	.L_x_48@srel
        /*00f0*/ 	.word	.L_x_19@srel


	//----- nvinfo : EIATTR_CRS_STACK_SIZE
	.align		4
.L_89:
        /*00f4*/ 	.byte	0x04, 0x1e
        /*00f6*/ 	.short	(.L_91 - .L_90)
.L_90:
        /*00f8*/ 	.word	0x00000000


	//----- nvinfo : EIATTR_CBANK_PARAM_SIZE
	.align		4
.L_91:
        /*00fc*/ 	.byte	0x03, 0x19
        /*00fe*/ 	.short	0x001a


	//----- nvinfo : EIATTR_PARAM_CBANK
	.align		4
        /*0100*/ 	.byte	0x04, 0x0a
        /*0102*/ 	.short	(.L_93 - .L_92)
	.align		4
.L_92:
        /*0104*/ 	.word	index@(.nv.constant0._Z16cost_computationPiS_hhttthh)
        /*0108*/ 	.short	0x0380
        /*010a*/ 	.short	0x001a


	//----- nvinfo : EIATTR_SW_WAR
	.align		4
.L_93:
        /*010c*/ 	.byte	0x04, 0x36
        /*010e*/ 	.short	(.L_95 - .L_94)
.L_94:
        /*0110*/ 	.word	0x00000008
.L_95:


//--------------------- .nv.callgraph             --------------------------
	.section	.nv.callgraph,"",@"SHT_CUDA_CALLGRAPH"
	.align	4
	.sectionentsize	8
	.align		4
        /*0000*/ 	.word	0x00000000
	.align		4
        /*0004*/ 	.word	0xffffffff
	.align		4
        /*0008*/ 	.word	0x00000000
	.align		4
        /*000c*/ 	.word	0xfffffffe
	.align		4
        /*0010*/ 	.word	0x00000000
	.align		4
        /*0014*/ 	.word	0xfffffffd
	.align		4
        /*0018*/ 	.word	0x00000000
	.align		4
        /*001c*/ 	.word	0xfffffffc


//--------------------- .nv.constant2._Z16cost_computationPiS_hhttthh --------------------------
	.section	.nv.constant2._Z16cost_computationPiS_hhttthh,"a",@progbits
	.sectionflags	@""
	.align	4
.nv.constant2._Z16cost_computationPiS_hhttthh:
        /*0000*/ 	.byte	0x80, 0x01, 0x00, 0x00, 0x10, 0x01, 0x00, 0x00, 0x90, 0x03, 0x00, 0x00, 0xc0, 0x02, 0x00, 0x00
        /*0010*/ 	.byte	0x30, 0x03, 0x00, 0x00, 0x50, 0x02, 0x00, 0x00, 0x90, 0x03, 0x00, 0x00


//--------------------- .text._Z16cost_aggregationPiS_tttt --------------------------
	.section	.text._Z16cost_aggregationPiS_tttt,"ax",@progbits
	.align	128
        .global         _Z16cost_aggregationPiS_tttt
        .type           _Z16cost_aggregationPiS_tttt,@function
        .size           _Z16cost_aggregationPiS_tttt,(.L_x_50 - _Z16cost_aggregationPiS_tttt)
        .other          _Z16cost_aggregationPiS_tttt,@"STO_CUDA_ENTRY STV_DEFAULT"
_Z16cost_aggregationPiS_tttt:
.text._Z16cost_aggregationPiS_tttt:
[----:B------:R-:W-:Y:S08]  /*0000*/  LDC R1, c[0x0][0x37c] ;  /* 0x0000df00ff017b82 */ /* 0x000ff00000000800 */
[----:B------:R-:W0:Y:S02]  /*0010*/  LDC R0, c[0x0][0x390] ;  /* 0x0000e400ff007b82 */ /* 0x000e240000000800 */
[----:B0-----:R-:W-:-:S13]  /*0020*/  LOP3.LUT P0, R0, R0, 0xffff, RZ, 0xc0, !PT ;  /* 0x0000ffff00007812 */ /* 0x001fda000780c0ff */
[----:B------:R-:W-:Y:S05]  /*0030*/  @!P0 EXIT ;  /* 0x000000000000894d */ /* 0x000fea0003800000 */
[----:B------:R-:W0:Y:S01]  /*0040*/  LDCU.U16 UR4, c[0x0][0x394] ;  /* 0x00007280ff0477ac */ /* 0x000e220008000400 */
[----:B------:R-:W1:Y:S01]  /*0050*/  LDCU.U16 UR6, c[0x0][0x392] ;  /* 0x00007240ff0677ac */ /* 0x000e620008000400 */
[----:B0-----:R-:W-:Y:S02]  /*0060*/  UPRMT UR4, UR4, 0x9910, URZ ;  /* 0x0000991004047896 */ /* 0x001fe400080000ff */
[----:B-1----:R-:W-:-:S04]  /*0070*/  UPRMT UR5, UR6, 0x9910, URZ ;  /* 0x0000991006057896 */ /* 0x002fc800080000ff */
[----:B------:R-:W-:-:S03]  /*0080*/  ISETP.NE.AND P0, PT, RZ, UR4, PT ;  /* 0x00000004ff007c0c */ /* 0x000fc6000bf05270 */
[----:B------:R-:W-:Y:S02]  /*0090*/  UMOV UR4, UR5 ;  /* 0x0000000500047c82 */ /* 0x000fe40008000000 */
[----:B------:R-:W-:-:S13]  /*00a0*/  ISETP.EQ.OR P0, PT, RZ, UR4, !P0 ;  /* 0x00000004ff007c0c */ /* 0x000fda000c702670 */
[----:B------:R-:W-:Y:S05]  /*00b0*/  @P0 EXIT ;  /* 0x000000000000094d */ /* 0x000fea0003800000 */
[----:B------:R-:W0:Y:S01]  /*00c0*/  LDC.U16 R5, c[0x0][0x396] ;  /* 0x0000e580ff057b82 */ /* 0x000e220000000400 */
[----:B------:R-:W1:Y:S07]  /*00d0*/  LDCU.64 UR4, c[0x0][0x358] ;  /* 0x00006b00ff0477ac */ /* 0x000e6e0008000a00 */
[----:B------:R-:W2:Y:S01]  /*00e0*/  LDC R4, c[0x0][0x394] ;  /* 0x0000e500ff047b82 */ /* 0x000ea20000000800 */
[----:B0-----:R-:W-:-:S04]  /*00f0*/  PRMT R2, R5, 0x9910, RZ ;  /* 0x0000991005027816 */ /* 0x001fc800000000ff */
[----:B------:R-:W-:Y:S02]  /*0100*/  ISETP.NE.AND P0, PT, R2, RZ, PT ;  /* 0x000000ff0200720c */ /* 0x000fe40003f05270 */
[----:B--2---:R-:W-:-:S11]  /*0110*/  LOP3.LUT R4, R4, 0xffff, RZ, 0xc0, !PT ;  /* 0x0000ffff04047812 */ /* 0x004fd600078ec0ff */
[----:B-1----:R-:W-:Y:S05]  /*0120*/  @P0 BRA `(.L_x_0) ;  /* 0x0000000400500947 */ /* 0x002fea0003800000 */
[----:B------:R-:W0:Y:S01]  /*0130*/  LDC.U16 R17, c[0x0][0x394] ;  /* 0x0000e500ff117b82 */ /* 0x000e220000000400 */
[----:B------:R-:W-:Y:S01]  /*0140*/  LOP3.LUT R10, R4, 0xfff8, RZ, 0xc0, !PT ;  /* 0x0000fff8040a7812 */ /* 0x000fe200078ec0ff */
[----:B------:R-:W-:-:S04]  /*0150*/  HFMA2 R11, -RZ, RZ, 0, 0 ;  /* 0x00000000ff0b7431 */ /* 0x000fc800000001ff */
[----:B------:R-:W-:Y:S02]  /*0160*/  IMAD.MOV R12, RZ, RZ, -R10 ;  /* 0x000000ffff0c7224 */ /* 0x000fe400078e0a0a */
[----:B------:R-:W1:Y:S01]  /*0170*/  LDC.64 R6, c[0x0][0x380] ;  /* 0x0000e000ff067b82 */ /* 0x000e620000000a00 */
[C---:B0-----:R-:W-:Y:S02]  /*0180*/  LOP3.LUT R2, R17.reuse, 0x7, RZ, 0xc0, !PT ;  /* 0x0000000711027812 */ /* 0x041fe400078ec0ff */
[----:B------:R-:W-:Y:S02]  /*0190*/  LOP3.LUT R18, R17, 0x3, RZ, 0xc0, !PT ;  /* 0x0000000311127812 */ /* 0x000fe400078ec0ff */
[----:B------:R-:W-:-:S04]  /*01a0*/  IADD3 R2, PT, PT, R2, -0x1, RZ ;  /* 0xffffffff02027810 */ /* 0x000fc80007ffe0ff */
[----:B------:R-:W-:Y:S02]  /*01b0*/  LOP3.LUT R3, R2, 0xffff, RZ, 0xc0, !PT ;  /* 0x0000ffff02037812 */ /* 0x000fe400078ec0ff */
[----:B-1----:R-:W-:Y:S02]  /*01c0*/  IADD3 R2, P1, PT, R6, 0x10, RZ ;  /* 0x0000001006027810 */ /* 0x002fe40007f3e0ff */
[----:B------:R-:W-:-:S03]  /*01d0*/  ISETP.GE.U32.AND P0, PT, R3, 0x3, PT ;  /* 0x000000030300780c */ /* 0x000fc60003f06070 */
[----:B------:R-:W-:-:S10]  /*01e0*/  IMAD.X R3, RZ, RZ, R7, P1 ;  /* 0x000000ffff037224 */ /* 0x000fd400008e0607 */
.L_x_7:
[----:B------:R-:W-:Y:S01]  /*01f0*/  IMAD R13, R11, UR6, RZ ;  /* 0x000000060b0d7c24 */ /* 0x000fe2000f8e02ff */
[----:B012---:R-:W-:-:S07]  /*0200*/  MOV R14, RZ ;  /* 0x000000ff000e7202 */ /* 0x007fce0000000f00 */
.L_x_6:
[----:B012---:R-:W0:Y:S01]  /*0210*/  LDC R4, c[0x0][0x394] ;  /* 0x0000e500ff047b82 */ /* 0x007e220000000800 */
[----:B------:R-:W-:Y:S01]  /*0220*/  IMAD.IADD R15, R13, 0x1, R14 ;  /* 0x000000010d0f7824 */ /* 0x000fe200078e020e */
[----:B------:R-:W-:Y:S01]  /*0230*/  IADD3 R14, PT, PT, R14, 0x1, RZ ;  /* 0x000000010e0e7810 */ /* 0x000fe20007ffe0ff */
[----:B------:R-:W-:-:S03]  /*0240*/  IMAD.MOV.U32 R16, RZ, RZ, RZ ;  /* 0x000000ffff107224 */ /* 0x000fc600078e00ff */
[----:B------:R-:W-:Y:S02]  /*0250*/  ISETP.NE.AND P1, PT, R14, UR6, PT ;  /* 0x000000060e007c0c */ /* 0x000fe4000bf25270 */
[----:B0-----:R-:W-:-:S04]  /*0260*/  LOP3.LUT R20, R4, 0xffff, RZ, 0xc0, !PT ;  /* 0x0000ffff04147812 */ /* 0x001fc800078ec0ff */
[----:B------:R-:W-:Y:S01]  /*0270*/  ISETP.GE.U32.AND P2, PT, R20, 0x8, PT ;  /* 0x000000081400780c */ /* 0x000fe20003f46070 */
[----:B------:R-:W-:-:S12]  /*0280*/  IMAD R15, R15, R20, RZ ;  /* 0x000000140f0f7224 */ /* 0x000fd800078e02ff */
[----:B------:R-:W-:Y:S05]  /*0290*/  @!P2 BRA `(.L_x_1) ;  /* 0x000000000050a947 */ /* 0x000fea0003800000 */
[----:B------:R-:W-:Y:S01]  /*02a0*/  IMAD.WIDE.U32 R4, R15, 0x4, R2 ;  /* 0x000000040f047825 */ /* 0x000fe200078e0002 */
[----:B------:R-:W-:-:S03]  /*02b0*/  MOV R6, R12 ;  /* 0x0000000c00067202 */ /* 0x000fc60000000f00 */
[----:B------:R-:W-:Y:S01]  /*02c0*/  IMAD.MOV.U32 R7, RZ, RZ, R4 ;  /* 0x000000ffff077224 */ /* 0x000fe200078e0004 */
[----:B------:R-:W-:-:S07]  /*02d0*/  MOV R8, R5 ;  /* 0x0000000500087202 */ /* 0x000fce0000000f00 */
.L_x_2:
[----:B------:R-:W-:Y:S01]  /*02e0*/  VIADD R6, R6, 0x8 ;  /* 0x0000000806067836 */ /* 0x000fe20000000000 */
[----:B0-----:R-:W-:Y:S01]  /*02f0*/  MOV R5, R8 ;  /* 0x0000000800057202 */ /* 0x001fe20000000f00 */
[----:B------:R-:W-:-:S03]  /*0300*/  IMAD.MOV.U32 R4, RZ, RZ, R7 ;  /* 0x000000ffff047224 */ /* 0x000fc600078e0007 */
[----:B------:R-:W-:Y:S02]  /*0310*/  ISETP.NE.AND P2, PT, R6, RZ, PT ;  /* 0x000000ff0600720c */ /* 0x000fe40003f45270 */
[----:B------:R-:W-:Y:S01]  /*0320*/  IADD3 R7, P3, PT, R4, 0x20, RZ ;  /* 0x0000002004077810 */ /* 0x000fe20007f7e0ff */
[----:B------:R0:W-:Y:S03]  /*0330*/  STG.E desc[UR4][R4.64+-0x10], RZ ;  /* 0xfffff0ff04007986 */ /* 0x0001e6000c101904 */
[----:B------:R-:W-:Y:S01]  /*0340*/  IADD3.X R8, PT, PT, RZ, R5, RZ, P3, !PT ;  /* 0x00000005ff087210 */ /* 0x000fe20001ffe4ff */
[----:B------:R0:W-:Y:S04]  /*0350*/  STG.E desc[UR4][R4.64+-0xc], RZ ;  /* 0xfffff4ff04007986 */ /* 0x0001e8000c101904 */
[----:B------:R0:W-:Y:S04]  /*0360*/  STG.E desc[UR4][R4.64+-0x8], RZ ;  /* 0xfffff8ff04007986 */ /* 0x0001e8000c101904 */
[----:B------:R0:W-:Y:S04]  /*0370*/  STG.E desc[UR4][R4.64+-0x4], RZ ;  /* 0xfffffcff04007986 */ /* 0x0001e8000c101904 */
[----:B------:R0:W-:Y:S04]  /*0380*/  STG.E desc[UR4][R4.64], RZ ;  /* 0x000000ff04007986 */ /* 0x0001e8000c101904 */
[----:B------:R0:W-:Y:S04]  /*0390*/  STG.E desc[UR4][R4.64+0x4], RZ ;  /* 0x000004ff04007986 */ /* 0x0001e8000c101904 */
[----:B------:R0:W-:Y:S04]  /*03a0*/  STG.E desc[UR4][R4.64+0x8], RZ ;  /* 0x000008ff04007986 */ /* 0x0001e8000c101904 */
[----:B------:R0:W-:Y:S01]  /*03b0*/  STG.E desc[UR4][R4.64+0xc], RZ ;  /* 0x00000cff04007986 */ /* 0x0001e2000c101904 */
[----:B------:R-:W-:Y:S05]  /*03c0*/  @P2 BRA `(.L_x_2) ;  /* 0xfffffffc00c42947 */ /* 0x000fea000383ffff */
[----:B------:R-:W-:-:S07]  /*03d0*/  IMAD.MOV.U32 R16, RZ, RZ, R10 ;  /* 0x000000ffff107224 */ /* 0x000fce00078e000a */
.L_x_1:
[----:B------:R-:W-:-:S13]  /*03e0*/  LOP3.LUT P2, RZ, R20, 0x7, RZ, 0xc0, !PT ;  /* 0x0000000714ff7812 */ /* 0x000fda000784c0ff */
[----:B------:R-:W-:Y:S05]  /*03f0*/  @!P2 BRA `(.L_x_3) ;  /* 0x000000000088a947 */ /* 0x000fea0003800000 */
[----:B------:R-:W-:Y:S01]  /*0400*/  ISETP.NE.AND P2, PT, R18, RZ, PT ;  /* 0x000000ff1200720c */ /* 0x000fe20003f45270 */
[----:B------:R-:W-:-:S12]  /*0410*/  @!P0 BRA `(.L_x_4) ;  /* 0x0000000000348947 */ /* 0x000fd80003800000 */
[----:B0-----:R-:W0:Y:S01]  /*0420*/  LDC.64 R4, c[0x0][0x380] ;  /* 0x0000e000ff047b82 */ /* 0x001e220000000a00 */
[CC--:B------:R-:W-:Y:S02]  /*0430*/  IADD3 R8, P3, PT, R15.reuse, R16.reuse, RZ ;  /* 0x000000100f087210 */ /* 0x0c0fe40007f7e0ff */
[----:B------:R-:W-:Y:S02]  /*0440*/  IADD3 R9, PT, PT, R15, R16, RZ ;  /* 0x000000100f097210 */ /* 0x000fe40007ffe0ff */
[----:B------:R-:W-:Y:S01]  /*0450*/  IADD3 R16, PT, PT, R16, 0x4, RZ ;  /* 0x0000000410107810 */ /* 0x000fe20007ffe0ff */
[----:B------:R-:W-:Y:S02]  /*0460*/  IMAD.X R19, RZ, RZ, RZ, P3 ;  /* 0x000000ffff137224 */ /* 0x000fe400018e06ff */
[----:B------:R-:W1:Y:S01]  /*0470*/  LDC.64 R6, c[0x0][0x380] ;  /* 0x0000e000ff067b82 */ /* 0x000e620000000a00 */
[----:B0-----:R-:W-:-:S04]  /*0480*/  LEA R4, P3, R8, R4, 0x2 ;  /* 0x0000000408047211 */ /* 0x001fc800078610ff */
[----:B------:R-:W-:Y:S01]  /*0490*/  LEA.HI.X R5, R8, R5, R19, 0x2, P3 ;  /* 0x0000000508057211 */ /* 0x000fe200018f1413 */
[----:B-1----:R-:W-:-:S05]  /*04a0*/  IMAD.WIDE.U32 R6, R9, 0x4, R6 ;  /* 0x0000000409067825 */ /* 0x002fca00078e0006 */
[----:B------:R1:W-:Y:S04]  /*04b0*/  STG.E desc[UR4][R6.64], RZ ;  /* 0x000000ff06007986 */ /* 0x0003e8000c101904 */
[----:B------:R1:W-:Y:S04]  /*04c0*/  STG.E desc[UR4][R4.64+0x4], RZ ;  /* 0x000004ff04007986 */ /* 0x0003e8000c101904 */
[----:B------:R1:W-:Y:S04]  /*04d0*/  STG.E desc[UR4][R4.64+0x8], RZ ;  /* 0x000008ff04007986 */ /* 0x0003e8000c101904 */
[----:B------:R1:W-:Y:S02]  /*04e0*/  STG.E desc[UR4][R4.64+0xc], RZ ;  /* 0x00000cff04007986 */ /* 0x0003e4000c101904 */
.L_x_4:
[----:B------:R-:W-:Y:S05]  /*04f0*/  @!P2 BRA `(.L_x_3) ;  /* 0x000000000048a947 */ /* 0x000fea0003800000 */
[----:B------:R-:W-:Y:S02]  /*0500*/  LOP3.LUT P2, RZ, R17, 0x1, RZ, 0xc0, !PT ;  /* 0x0000000111ff7812 */ /* 0x000fe4000784c0ff */
[----:B------:R-:W-:-:S11]  /*0510*/  ISETP.NE.AND P3, PT, R18, 0x1, PT ;  /* 0x000000011200780c */ /* 0x000fd60003f65270 */
[----:B01----:R-:W0:Y:S02]  /*0520*/  @P2 LDC.64 R4, c[0x0][0x380] ;  /* 0x0000e000ff042b82 */ /* 0x003e240000000a00 */
[----:B------:R-:W-:Y:S05]  /*0530*/  @!P3 BRA `(.L_x_5) ;  /* 0x00000000002cb947 */ /* 0x000fea0003800000 */
[----:B------:R-:W1:Y:S01]  /*0540*/  LDC.64 R6, c[0x0][0x380] ;  /* 0x0000e000ff067b82 */ /* 0x000e620000000a00 */
[C---:B------:R-:W-:Y:S01]  /*0550*/  IADD3 R20, P3, PT, R15.reuse, R16, RZ ;  /* 0x000000100f147210 */ /* 0x040fe20007f7e0ff */
[----:B------:R-:W-:Y:S01]  /*0560*/  IMAD.IADD R19, R15, 0x1, R16 ;  /* 0x000000010f137824 */ /* 0x000fe200078e0210 */
[----:B------:R-:W-:Y:S02]  /*0570*/  IADD3 R16, PT, PT, R16, 0x2, RZ ;  /* 0x0000000210107810 */ /* 0x000fe40007ffe0ff */
[----:B------:R-:W-:-:S03]  /*0580*/  IADD3.X R21, PT, PT, RZ, RZ, RZ, P3, !PT ;  /* 0x000000ffff157210 */ /* 0x000fc60001ffe4ff */
[----:B------:R-:W2:Y:S01]  /*0590*/  LDC.64 R8, c[0x0][0x380] ;  /* 0x0000e000ff087b82 */ /* 0x000ea20000000a00 */
[----:B-1----:R-:W-:-:S04]  /*05a0*/  LEA R6, P3, R20, R6, 0x2 ;  /* 0x0000000614067211 */ /* 0x002fc800078610ff */
[----:B------:R-:W-:Y:S01]  /*05b0*/  LEA.HI.X R7, R20, R7, R21, 0x2, P3 ;  /* 0x0000000714077211 */ /* 0x000fe200018f1415 */
[----:B--2---:R-:W-:-:S05]  /*05c0*/  IMAD.WIDE.U32 R8, R19, 0x4, R8 ;  /* 0x0000000413087825 */ /* 0x004fca00078e0008 */
[----:B------:R1:W-:Y:S04]  /*05d0*/  STG.E desc[UR4][R8.64], RZ ;  /* 0x000000ff08007986 */ /* 0x0003e8000c101904 */
[----:B------:R1:W-:Y:S02]  /*05e0*/  STG.E desc[UR4][R6.64+0x4], RZ ;  /* 0x000004ff06007986 */ /* 0x0003e4000c101904 */
.L_x_5:
[----:B------:R-:W-:-:S04]  /*05f0*/  @P2 IMAD.IADD R15, R15, 0x1, R16 ;  /* 0x000000010f0f2824 */ /* 0x000fc800078e0210 */
[----:B0-----:R-:W-:-:S05]  /*0600*/  @P2 IMAD.WIDE.U32 R4, R15, 0x4, R4 ;  /* 0x000000040f042825 */ /* 0x001fca00078e0004 */
[----:B------:R2:W-:Y:S02]  /*0610*/  @P2 STG.E desc[UR4][R4.64], RZ ;  /* 0x000000ff04002986 */ /* 0x0005e4000c101904 */
.L_x_3:
[----:B------:R-:W-:Y:S05]  /*0620*/  @P1 BRA `(.L_x_6) ;  /* 0xfffffff800f81947 */ /* 0x000fea000383ffff */
[----:B------:R-:W-:-:S04]  /*0630*/  IADD3 R11, PT, PT, R11, 0x1, RZ ;  /* 0x000000010b0b7810 */ /* 0x000fc80007ffe0ff */
[----:B------:R-:W-:-:S13]  /*0640*/  ISETP.NE.AND P1, PT, R11, R0, PT ;  /* 0x000000000b00720c */ /* 0x000fda0003f25270 */
[----:B------:R-:W-:Y:S05]  /*0650*/  @!P1 EXIT ;  /* 0x000000000000994d */ /* 0x000fea0003800000 */
[----:B------:R-:W-:Y:S05]  /*0660*/  BRA `(.L_x_7) ;  /* 0xfffffff800e07947 */ /* 0x000fea000383ffff */
.L_x_0:
[C---:B------:R-:W-:Y:S01]  /*0670*/  LOP3.LUT R2, R5.reuse, 0x7, RZ, 0xc0, !PT ;  /* 0x0000000705027812 */ /* 0x040fe200078ec0ff */
[----:B------:R-:W-:Y:S01]  /*0680*/  IMAD.MOV.U32 R11, RZ, RZ, RZ ;  /* 0x000000ffff0b7224 */ /* 0x000fe200078e00ff */
[C---:B------:R-:W-:Y:S02]  /*0690*/  LOP3.LUT R18, R5.reuse, 0x3, RZ, 0xc0, !PT ;  /* 0x0000000305127812 */ /* 0x040fe400078ec0ff */
[----:B------:R-:W-:Y:S02]  /*06a0*/  IADD3 R2, PT, PT, R2, -0x1, RZ ;  /* 0xffffffff02027810 */ /* 0x000fe40007ffe0ff */
[----:B------:R-:W-:Y:S02]  /*06b0*/  LOP3.LUT R5, R5, 0xfff8, RZ, 0xc0, !PT ;  /* 0x0000fff805057812 */ /* 0x000fe400078ec0ff */
[----:B------:R-:W-:-:S04]  /*06c0*/  LOP3.LUT R2, R2, 0xffff, RZ, 0xc0, !PT ;  /* 0x0000ffff02027812 */ /* 0x000fc800078ec0ff */
[----:B------:R-:W-:-:S13]  /*06d0*/  ISETP.GE.U32.AND P0, PT, R2, 0x3, PT ;  /* 0x000000030200780c */ /* 0x000fda0003f06070 */
.L_x_14:
[----:B------:R-:W-:Y:S02]  /*06e0*/  HFMA2 R13, -RZ, RZ, 0, 0 ;  /* 0x00000000ff0d7431 */ /* 0x000fe400000001ff */
[----:B0-234-:R-:W-:-:S07]  /*06f0*/  IMAD R10, R11, UR6, RZ ;  /* 0x000000060b0a7c24 */ /* 0x01dfce000f8e02ff */
.L_x_13:
[----:B0-234-:R-:W-:Y:S01]  /*0700*/  IADD3 R3, PT, PT, R10, R13, RZ ;  /* 0x0000000d0a037210 */ /* 0x01dfe20007ffe0ff */
[----:B------:R-:W-:-:S04]  /*0710*/  IMAD.MOV.U32 R15, RZ, RZ, RZ ;  /* 0x000000ffff0f7224 */ /* 0x000fc800078e00ff */
[----:B------:R-:W-:-:S07]  /*0720*/  IMAD R12, R3, R4, RZ ;  /* 0x00000004030c7224 */ /* 0x000fce00078e02ff */
.L_x_12:
[----:B0-----:R-:W0:Y:S01]  /*0730*/  LDC.U16 R19, c[0x0][0x396] ;  /* 0x0000e580ff137b82 */ /* 0x001e220000000400 */
[----:B----4-:R-:W-:Y:S01]  /*0740*/  IADD3 R7, PT, PT, R12, R15, RZ ;  /* 0x0000000f0c077210 */ /* 0x010fe20007ffe0ff */
[----:B--23--:R-:W-:Y:S02]  /*0750*/  HFMA2 R17, -RZ, RZ, 0, 0 ;  /* 0x00000000ff117431 */ /* 0x00cfe400000001ff */
[----:B------:R-:W-:-:S04]  /*0760*/  IMAD.MOV.U32 R14, RZ, RZ, RZ ;  /* 0x000000ffff0e7224 */ /* 0x000fc800078e00ff */
[----:B------:R-:W1:Y:S01]  /*0770*/  LDC.64 R2, c[0x0][0x380] ;  /* 0x0000e000ff027b82 */ /* 0x000e620000000a00 */
[----:B0-----:R-:W-:Y:S01]  /*0780*/  ISETP.GE.U32.AND P1, PT, R19, 0x8, PT ;  /* 0x000000081300780c */ /* 0x001fe20003f26070 */
[----:B-1----:R-:W-:-:S05]  /*0790*/  IMAD.WIDE.U32 R2, R7, 0x4, R2 ;  /* 0x0000000407027825 */ /* 0x002fca00078e0002 */
[----:B------:R0:W-:Y:S07]  /*07a0*/  STG.E desc[UR4][R2.64], RZ ;  /* 0x000000ff02007986 */ /* 0x0001ee000c101904 */
[----:B------:R-:W-:Y:S05]  /*07b0*/  @!P1 BRA `(.L_x_8) ;  /* 0x0000000000fc9947 */ /* 0x000fea0003800000 */
[----:B------:R-:W1:Y:S01]  /*07c0*/  LDC.64 R6, c[0x0][0x388] ;  /* 0x0000e200ff067b82 */ /* 0x000e620000000a00 */
[----:B------:R-:W-:Y:S02]  /*07d0*/  MOV R17, RZ ;  /* 0x000000ff00117202 */ /* 0x000fe40000000f00 */
[----:B------:R-:W-:-:S07]  /*07e0*/  MOV R14, RZ ;  /* 0x000000ff000e7202 */ /* 0x000fce0000000f00 */
.L_x_9:
[----:B------:R-:W-:-:S04]  /*07f0*/  IMAD R16, R0, R14, R11 ;  /* 0x0000000e00107224 */ /* 0x000fc800078e020b */
[----:B------:R-:W-:-:S04]  /*0800*/  IMAD R8, R16, UR6, R13 ;  /* 0x0000000610087c24 */ /* 0x000fc8000f8e020d */
[----:B------:R-:W-:-:S04]  /*0810*/  IMAD R9, R8, R4, R15 ;  /* 0x0000000408097224 */ /* 0x000fc800078e020f */
[----:B-1----:R-:W-:-:S06]  /*0820*/  IMAD.WIDE R8, R9, 0x4, R6 ;  /* 0x0000000409087825 */ /* 0x002fcc00078e0206 */
[----:B--2---:R-:W2:Y:S01]  /*0830*/  LDG.E R8, desc[UR4][R8.64] ;  /* 0x0000000408087981 */ /* 0x004ea2000c1e1900 */
[----:B------:R-:W-:-:S04]  /*0840*/  IMAD.IADD R20, R0, 0x1, R16 ;  /* 0x0000000100147824 */ /* 0x000fc800078e0210 */
[----:B------:R-:W-:-:S04]  /*0850*/  IMAD R16, R20, UR6, R13 ;  /* 0x0000000614107c24 */ /* 0x000fc8000f8e020d */
[----:B------:R-:W-:Y:S01]  /*0860*/  IMAD R23, R16, R4, R15 ;  /* 0x0000000410177224 */ /* 0x000fe200078e020f */
[----:B--2---:R-:W-:-:S03]  /*0870*/  IADD3 R21, PT, PT, R8, R17, RZ ;  /* 0x0000001108157210 */ /* 0x004fc60007ffe0ff */
[----:B------:R-:W-:Y:S02]  /*0880*/  IMAD.WIDE R16, R23, 0x4, R6 ;  /* 0x0000000417107825 */ /* 0x000fe400078e0206 */
[----:B------:R1:W-:Y:S04]  /*0890*/  STG.E desc[UR4][R2.64], R21 ;  /* 0x0000001502007986 */ /* 0x0003e8000c101904 */
[----:B------:R-:W2:Y:S01]  /*08a0*/  LDG.E R16, desc[UR4][R16.64] ;  /* 0x0000000410107981 */ /* 0x000ea2000c1e1900 */
[----:B------:R-:W-:-:S05]  /*08b0*/  IADD3 R20, PT, PT, R0, R20, RZ ;  /* 0x0000001400147210 */ /* 0x000fca0007ffe0ff */
[----:B------:R-:W-:-:S04]  /*08c0*/  IMAD R22, R20, UR6, R13 ;  /* 0x0000000614167c24 */ /* 0x000fc8000f8e020d */
[----:B------:R-:W-:-:S04]  /*08d0*/  IMAD R25, R22, R4, R15 ;  /* 0x0000000416197224 */ /* 0x000fc800078e020f */
[----:B------:R-:W-:-:S04]  /*08e0*/  IMAD.WIDE R8, R25, 0x4, R6 ;  /* 0x0000000419087825 */ /* 0x000fc800078e0206 */
[----:B--2---:R-:W-:-:S05]  /*08f0*/  IMAD.IADD R23, R21, 0x1, R16 ;  /* 0x0000000115177824 */ /* 0x004fca00078e0210 */
[----:B------:R2:W-:Y:S04]  /*0900*/  STG.E desc[UR4][R2.64], R23 ;  /* 0x0000001702007986 */ /* 0x0005e8000c101904 */
[----:B------:R-:W1:Y:S01]  /*0910*/  LDG.E R8, desc[UR4][R8.64] ;  /* 0x0000000408087981 */ /* 0x000e62000c1e1900 */
[----:B------:R-:W-:-:S05]  /*0920*/  IADD3 R20, PT, PT, R0, R20, RZ ;  /* 0x0000001400147210 */ /* 0x000fca0007ffe0ff */
[----:B------:R-:W-:-:S04]  /*0930*/  IMAD R22, R20, UR6, R13 ;  /* 0x0000000614167c24 */ /* 0x000fc8000f8e020d */
[----:B------:R-:W-:-:S04]  /*0940*/  IMAD R25, R22, R4, R15 ;  /* 0x0000000416197224 */ /* 0x000fc800078e020f */
[----:B------:R-:W-:Y:S01]  /*0950*/  IMAD.WIDE R16, R25, 0x4, R6 ;  /* 0x0000000419107825 */ /* 0x000fe200078e0206 */
[----:B-1----:R-:W-:-:S05]  /*0960*/  IADD3 R21, PT, PT, R23, R8, RZ ;  /* 0x0000000817157210 */ /* 0x002fca0007ffe0ff */
[----:B------:R1:W-:Y:S04]  /*0970*/  STG.E desc[UR4][R2.64], R21 ;  /* 0x0000001502007986 */ /* 0x0003e8000c101904 */
[----:B------:R-:W2:Y:S01]  /*0980*/  LDG.E R16, desc[UR4][R16.64] ;  /* 0x0000000410107981 */ /* 0x000ea2000c1e1900 */
[----:B------:R-:W-:-:S04]  /*0990*/  IMAD.IADD R20, R0, 0x1, R20 ;  /* 0x0000000100147824 */ /* 0x000fc800078e0214 */
[----:B------:R-:W-:-:S04]  /*09a0*/  IMAD R22, R20, UR6, R13 ;  /* 0x0000000614167c24 */ /* 0x000fc8000f8e020d */
[----:B------:R-:W-:-:S04]  /*09b0*/  IMAD R25, R22, R4, R15 ;  /* 0x0000000416197224 */ /* 0x000fc800078e020f */
[----:B------:R-:W-:Y:S01]  /*09c0*/  IMAD.WIDE R8, R25, 0x4, R6 ;  /* 0x0000000419087825 */ /* 0x000fe200078e0206 */
[----:B--2---:R-:W-:-:S05]  /*09d0*/  IADD3 R23, PT, PT, R21, R16, RZ ;  /* 0x0000001015177210 */ /* 0x004fca0007ffe0ff */
[----:B------:R2:W-:Y:S04]  /*09e0*/  STG.E desc[UR4][R2.64], R23 ;  /* 0x0000001702007986 */ /* 0x0005e8000c101904 */
[----:B------:R-:W1:Y:S01]  /*09f0*/  LDG.E R8, desc[UR4][R8.64] ;  /* 0x0000000408087981 */ /* 0x000e62000c1e1900 */
[----:B------:R-:W-:-:S05]  /*0a00*/  IADD3 R20, PT, PT, R0, R20, RZ ;  /* 0x0000001400147210 */ /* 0x000fca0007ffe0ff */
[----:B------:R-:W-:-:S04]  /*0a10*/  IMAD R22, R20, UR6, R13 ;  /* 0x0000000614167c24 */ /* 0x000fc8000f8e020d */
[----:B------:R-:W-:-:S04]  /*0a20*/  IMAD R25, R22, R4, R15 ;  /* 0x0000000416197224 */ /* 0x000fc800078e020f */
[----:B------:R-:W-:-:S04]  /*0a30*/  IMAD.WIDE R16, R25, 0x4, R6 ;  /* 0x0000000419107825 */ /* 0x000fc800078e0206 */
[----:B-1----:R-:W-:-:S05]  /*0a40*/  IMAD.IADD R21, R23, 0x1, R8 ;  /* 0x0000000117157824 */ /* 0x002fca00078e0208 */
[----:B------:R1:W-:Y:S04]  /*0a50*/  STG.E desc[UR4][R2.64], R21 ;  /* 0x0000001502007986 */ /* 0x0003e8000c101904 */
[----:B------:R-:W2:Y:S01]  /*0a60*/  LDG.E R16, desc[UR4][R16.64] ;  /* 0x0000000410107981 */ /* 0x000ea2000c1e1900 */
[----:B------:R-:W-:-:S05]  /*0a70*/  IADD3 R20, PT, PT, R0, R20, RZ ;  /* 0x0000001400147210 */ /* 0x000fca0007ffe0ff */
[----:B------:R-:W-:-:S04]  /*0a80*/  IMAD R22, R20, UR6, R13 ;  /* 0x0000000614167c24 */ /* 0x000fc8000f8e020d */
[----:B------:R-:W-:-:S04]  /*0a90*/  IMAD R25, R22, R4, R15 ;  /* 0x0000000416197224 */ /* 0x000fc800078e020f */
[----:B------:R-:W-:Y:S01]  /*0aa0*/  IMAD.WIDE R8, R25, 0x4, R6 ;  /* 0x0000000419087825 */ /* 0x000fe200078e0206 */
[----:B--2---:R-:W-:-:S05]  /*0ab0*/  IADD3 R23, PT, PT, R21, R16, RZ ;  /* 0x0000001015177210 */ /* 0x004fca0007ffe0ff */
[----:B------:R2:W-:Y:S04]  /*0ac0*/  STG.E desc[UR4][R2.64], R23 ;  /* 0x0000001702007986 */ /* 0x0005e8000c101904 */
[----:B------:R-:W3:Y:S01]  /*0ad0*/  LDG.E R8, desc[UR4][R8.64] ;  /* 0x0000000408087981 */ /* 0x000ee2000c1e1900 */
[----:B------:R-:W-:-:S04]  /*0ae0*/  IMAD.IADD R20, R0, 0x1, R20 ;  /* 0x0000000100147824 */ /* 0x000fc800078e0214 */
[----:B------:R-:W-:-:S04]  /*0af0*/  IMAD R20, R20, UR6, R13 ;  /* 0x0000000614147c24 */ /* 0x000fc8000f8e020d */
[----:B-1----:R-:W-:-:S04]  /*0b00*/  IMAD R21, R20, R4, R15 ;  /* 0x0000000414157224 */ /* 0x002fc800078e020f */
[----:B------:R-:W-:Y:S01]  /*0b10*/  IMAD.WIDE R20, R21, 0x4, R6 ;  /* 0x0000000415147825 */ /* 0x000fe200078e0206 */
[----:B---3--:R-:W-:-:S05]  /*0b20*/  IADD3 R25, PT, PT, R23, R8, RZ ;  /* 0x0000000817197210 */ /* 0x008fca0007ffe0ff */
[----:B------:R2:W-:Y:S04]  /*0b30*/  STG.E desc[UR4][R2.64], R25 ;  /* 0x0000001902007986 */ /* 0x0005e8000c101904 */
[----:B------:R-:W3:Y:S01]  /*0b40*/  LDG.E R20, desc[UR4][R20.64] ;  /* 0x0000000414147981 */ /* 0x000ee2000c1e1900 */
[----:B------:R-:W-:-:S05]  /*0b50*/  VIADD R14, R14, 0x8 ;  /* 0x000000080e0e7836 */ /* 0x000fca0000000000 */
[----:B------:R-:W-:Y:S02]  /*0b60*/  ISETP.NE.AND P1, PT, R14, R5, PT ;  /* 0x000000050e00720c */ /* 0x000fe40003f25270 */
[----:B---3--:R-:W-:-:S05]  /*0b70*/  IADD3 R17, PT, PT, R25, R20, RZ ;  /* 0x0000001419117210 */ /* 0x008fca0007ffe0ff */
[----:B------:R2:W-:Y:S06]  /*0b80*/  STG.E desc[UR4][R2.64], R17 ;  /* 0x0000001102007986 */ /* 0x0005ec000c101904 */
[----:B------:R-:W-:Y:S05]  /*0b90*/  @P1 BRA `(.L_x_9) ;  /* 0xfffffffc00141947 */ /* 0x000fea000383ffff */
[----:B------:R-:W-:-:S07]  /*0ba0*/  MOV R14, R5 ;  /* 0x00000005000e7202 */ /* 0x000fce0000000f00 */
.L_x_8:
[----:B------:R-:W-:-:S13]  /*0bb0*/  LOP3.LUT P1, RZ, R19, 0x7, RZ, 0xc0, !PT ;  /* 0x0000000713ff7812 */ /* 0x000fda000782c0ff */
[----:B------:R-:W-:Y:S05]  /*0bc0*/  @!P1 BRA `(.L_x_10) ;  /* 0x0000000000ec9947 */ /* 0x000fea0003800000 */
[----:B------:R-:W-:Y:S01]  /*0bd0*/  ISETP.NE.AND P1, PT, R18, RZ, PT ;  /* 0x000000ff1200720c */ /* 0x000fe20003f25270 */
[----:B------:R-:W-:-:S12]  /*0be0*/  @!P0 BRA `(.L_x_11) ;  /* 0x0000000000788947 */ /* 0x000fd80003800000 */
[----:B------:R-:W1:Y:S01]  /*0bf0*/  LDC.64 R6, c[0x0][0x388] ;  /* 0x0000e200ff067b82 */ /* 0x000e620000000a00 */
[----:B------:R-:W-:-:S04]  /*0c00*/  IMAD R16, R0, R14, R11 ;  /* 0x0000000e00107224 */ /* 0x000fc800078e020b */
[----:B------:R-:W-:-:S04]  /*0c10*/  IMAD R8, R16, UR6, R13 ;  /* 0x0000000610087c24 */ /* 0x000fc8000f8e020d */
[----:B------:R-:W-:-:S04]  /*0c20*/  IMAD R9, R8, R4, R15 ;  /* 0x0000000408097224 */ /* 0x000fc800078e020f */
[----:B-1----:R-:W-:-:S06]  /*0c30*/  IMAD.WIDE R8, R9, 0x4, R6 ;  /* 0x0000000409087825 */ /* 0x002fcc00078e0206 */
[----:B------:R-:W3:Y:S01]  /*0c40*/  LDG.E R8, desc[UR4][R8.64] ;  /* 0x0000000408087981 */ /* 0x000ee2000c1e1900 */
[----:B------:R-:W-:-:S05]  /*0c50*/  IADD3 R20, PT, PT, R0, R16, RZ ;  /* 0x0000001000147210 */ /* 0x000fca0007ffe0ff */
[----:B------:R-:W-:-:S04]  /*0c60*/  IMAD R16, R20, UR6, R13 ;  /* 0x0000000614107c24 */ /* 0x000fc8000f8e020d */
[----:B--2---:R-:W-:Y:S02]  /*0c70*/  IMAD R23, R16, R4, R15 ;  /* 0x0000000410177224 */ /* 0x004fe400078e020f */
[----:B---3--:R-:W-:Y:S02]  /*0c80*/  IMAD.IADD R21, R17, 0x1, R8 ;  /* 0x0000000111157824 */ /* 0x008fe400078e0208 */
[----:B------:R-:W-:-:S03]  /*0c90*/  IMAD.WIDE R16, R23, 0x4, R6 ;  /* 0x0000000417107825 */ /* 0x000fc600078e0206 */
        /* <DEDUP_REMOVED lines=8> */
[----:B------:R-:W1:Y:S01]  /*0d20*/  LDG.E R8, desc[UR4][R8.64] ;  /* 0x0000000408087981 */ /* 0x000e62000c1e1900 */
[----:B------:R-:W-:-:S04]  /*0d30*/  IMAD.IADD R20, R0, 0x1, R20 ;  /* 0x0000000100147824 */ /* 0x000fc800078e0214 */
[----:B------:R-:W-:-:S04]  /*0d40*/  IMAD R20, R20, UR6, R13 ;  /* 0x0000000614147c24 */ /* 0x000fc8000f8e020d */
[----:B------:R-:W-:-:S04]  /*0d50*/  IMAD R25, R20, R4, R15 ;  /* 0x0000000414197224 */ /* 0x000fc800078e020f */
[----:B------:R-:W-:Y:S01]  /*0d60*/  IMAD.WIDE R6, R25, 0x4, R6 ;  /* 0x0000000419067825 */ /* 0x000fe200078e0206 */
[----:B-1----:R-:W-:-:S05]  /*0d70*/  IADD3 R21, PT, PT, R23, R8, RZ ;  /* 0x0000000817157210 */ /* 0x002fca0007ffe0ff */
[----:B------:R3:W-:Y:S04]  /*0d80*/  STG.E desc[UR4][R2.64], R21 ;  /* 0x0000001502007986 */ /* 0x0007e8000c101904 */
[----:B------:R-:W2:Y:S01]  /*0d90*/  LDG.E R6, desc[UR4][R6.64] ;  /* 0x0000000406067981 */ /* 0x000ea2000c1e1900 */
[----:B------:R-:W-:Y:S01]  /*0da0*/  VIADD R14, R14, 0x4 ;  /* 0x000000040e0e7836 */ /* 0x000fe20000000000 */
[----:B--2---:R-:W-:-:S05]  /*0db0*/  IADD3 R17, PT, PT, R21, R6, RZ ;  /* 0x0000000615117210 */ /* 0x004fca0007ffe0ff */
[----:B------:R3:W-:Y:S02]  /*0dc0*/  STG.E desc[UR4][R2.64], R17 ;  /* 0x0000001102007986 */ /* 0x0007e4000c101904 */
.L_x_11:
[----:B------:R-:W-:Y:S05]  /*0dd0*/  @!P1 BRA `(.L_x_10) ;  /* 0x0000000000689947 */ /* 0x000fea0003800000 */
[----:B------:R-:W-:-:S13]  /*0de0*/  ISETP.NE.AND P1, PT, R18, 0x1, PT ;  /* 0x000000011200780c */ /* 0x000fda0003f25270 */
[----:B------:R-:W1:Y:S01]  /*0df0*/  @P1 LDC.64 R6, c[0x0][0x388] ;  /* 0x0000e200ff061b82 */ /* 0x000e620000000a00 */
[----:B------:R-:W-:-:S04]  /*0e00*/  @P1 IMAD R16, R0, R14, R11 ;  /* 0x0000000e00101224 */ /* 0x000fc800078e020b */
[----:B------:R-:W-:-:S04]  /*0e10*/  @P1 IMAD R8, R16, UR6, R13 ;  /* 0x0000000610081c24 */ /* 0x000fc8000f8e020d */
[----:B------:R-:W-:-:S04]  /*0e20*/  @P1 IMAD R9, R8, R4, R15 ;  /* 0x0000000408091224 */ /* 0x000fc800078e020f */
[----:B-1----:R-:W-:-:S06]  /*0e30*/  @P1 IMAD.WIDE R8, R9, 0x4, R6 ;  /* 0x0000000409081825 */ /* 0x002fcc00078e0206 */
[----:B------:R-:W2:Y:S01]  /*0e40*/  @P1 LDG.E R8, desc[UR4][R8.64] ;  /* 0x0000000408081981 */ /* 0x000ea2000c1e1900 */
[----:B------:R-:W-:-:S05]  /*0e50*/  @P1 IADD3 R16, PT, PT, R0, R16, RZ ;  /* 0x0000001000101210 */ /* 0x000fca0007ffe0ff */
[----:B------:R-:W-:-:S04]  /*0e60*/  @P1 IMAD R16, R16, UR6, R13 ;  /* 0x0000000610101c24 */ /* 0x000fc8000f8e020d */
[----:B---3--:R-:W-:-:S04]  /*0e70*/  @P1 IMAD R21, R16, R4, R15 ;  /* 0x0000000410151224 */ /* 0x008fc800078e020f */
[----:B------:R-:W-:Y:S01]  /*0e80*/  @P1 IMAD.WIDE R6, R21, 0x4, R6 ;  /* 0x0000000415061825 */ /* 0x000fe200078e0206 */
[----:B------:R-:W-:-:S03]  /*0e90*/  LOP3.LUT P2, RZ, R19, 0x1, RZ, 0xc0, !PT ;  /* 0x0000000113ff7812 */ /* 0x000fc6000784c0ff */
[----:B------:R-:W-:-:S10]  /*0ea0*/  @P1 VIADD R14, R14, 0x2 ;  /* 0x000000020e0e1836 */ /* 0x000fd40000000000 */
[----:B------:R-:W1:Y:S01]  /*0eb0*/  @P2 LDC.64 R20, c[0x0][0x388] ;  /* 0x0000e200ff142b82 */ /* 0x000e620000000a00 */
[----:B--2---:R-:W-:-:S05]  /*0ec0*/  @P1 IADD3 R23, PT, PT, R17, R8, RZ ;  /* 0x0000000811171210 */ /* 0x004fca0007ffe0ff */
[----:B------:R4:W-:Y:S04]  /*0ed0*/  @P1 STG.E desc[UR4][R2.64], R23 ;  /* 0x0000001702001986 */ /* 0x0009e8000c101904 */
[----:B------:R-:W2:Y:S01]  /*0ee0*/  @P1 LDG.E R6, desc[UR4][R6.64] ;  /* 0x0000000406061981 */ /* 0x000ea2000c1e1900 */
[----:B------:R-:W-:-:S04]  /*0ef0*/  @P2 IMAD R8, R0, R14, R11 ;  /* 0x0000000e00082224 */ /* 0x000fc800078e020b */
[----:B------:R-:W-:-:S04]  /*0f00*/  @P2 IMAD R8, R8, UR6, R13 ;  /* 0x0000000608082c24 */ /* 0x000fc8000f8e020d */
[----:B------:R-:W-:-:S04]  /*0f10*/  @P2 IMAD R9, R8, R4, R15 ;  /* 0x0000000408092224 */ /* 0x000fc800078e020f */
[----:B-1----:R-:W-:Y:S01]  /*0f20*/  @P2 IMAD.WIDE R20, R9, 0x4, R20 ;  /* 0x0000000409142825 */ /* 0x002fe200078e0214 */
[----:B--2---:R-:W-:-:S05]  /*0f30*/  @P1 IADD3 R17, PT, PT, R23, R6, RZ ;  /* 0x0000000617111210 */ /* 0x004fca0007ffe0ff */
[----:B------:R4:W-:Y:S04]  /*0f40*/  @P1 STG.E desc[UR4][R2.64], R17 ;  /* 0x0000001102001986 */ /* 0x0009e8000c101904 */
[----:B------:R-:W2:Y:S02]  /*0f50*/  @P2 LDG.E R20, desc[UR4][R20.64] ;  /* 0x0000000414142981 */ /* 0x000ea4000c1e1900 */
[----:B--2---:R-:W-:-:S05]  /*0f60*/  @P2 IADD3 R7, PT, PT, R20, R17, RZ ;  /* 0x0000001114072210 */ /* 0x004fca0007ffe0ff */
[----:B------:R4:W-:Y:S02]  /*0f70*/  @P2 STG.E desc[UR4][R2.64], R7 ;  /* 0x0000000702002986 */ /* 0x0009e4000c101904 */
.L_x_10:
[----:B------:R-:W-:-:S05]  /*0f80*/  VIADD R15, R15, 0x1 ;  /* 0x000000010f0f7836 */ /* 0x000fca0000000000 */
[----:B------:R-:W-:-:S13]  /*0f90*/  ISETP.NE.AND P1, PT, R15, R4, PT ;  /* 0x000000040f00720c */ /* 0x000fda0003f25270 */
[----:B------:R-:W-:Y:S05]  /*0fa0*/  @P1 BRA `(.L_x_12) ;  /* 0xfffffff400e01947 */ /* 0x000fea000383ffff */
[----:B------:R-:W-:-:S04]  /*0fb0*/  IADD3 R13, PT, PT, R13, 0x1, RZ ;  /* 0x000000010d0d7810 */ /* 0x000fc80007ffe0ff */
[----:B------:R-:W-:-:S13]  /*0fc0*/  ISETP.NE.AND P1, PT, R13, UR6, PT ;  /* 0x000000060d007c0c */ /* 0x000fda000bf25270 */
[----:B------:R-:W-:Y:S05]  /*0fd0*/  @P1 BRA `(.L_x_13) ;  /* 0xfffffff400c81947 */ /* 0x000fea000383ffff */
[----:B------:R-:W-:-:S04]  /*0fe0*/  IADD3 R11, PT, PT, R11, 0x1, RZ ;  /* 0x000000010b0b7810 */ /* 0x000fc80007ffe0ff */
[----:B------:R-:W-:-:S13]  /*0ff0*/  ISETP.NE.AND P1, PT, R11, R0, PT ;  /* 0x000000000b00720c */ /* 0x000fda0003f25270 */
[----:B------:R-:W-:Y:S05]  /*1000*/  @P1 BRA `(.L_x_14) ;  /* 0xfffffff400b41947 */ /* 0x000fea000383ffff */
[----:B------:R-:W-:Y:S05]  /*1010*/  EXIT ;  /* 0x000000000000794d */ /* 0x000fea0003800000 */
.L_x_15:
[----:B------:R-:W-:-:S00]  /*1020*/  BRA `(.L_x_15) ;  /* 0xfffffffc00fc7947 */ /* 0x000fc0000383ffff */
[----:B------:R-:W-:-:S00]  /*1030*/  NOP ;  /* 0x0000000000007918 */ /* 0x000fc00000000000 */
        /* <DEDUP_REMOVED lines=12> */
.L_x_50:


//--------------------- .text._Z15compute_hammingPmS_Pimmmmmmm --------------------------
	.section	.text._Z15compute_hammingPmS_Pimmmmmmm,"ax",@progbits
	.align	128
        .global         _Z15compute_hammingPmS_Pimmmmmmm
        .type           _Z15compute_hammingPmS_Pimmmmmmm,@function
        .size           _Z15compute_hammingPmS_Pimmmmmmm,(.L_x_51 - _Z15compute_hammingPmS_Pimmmmmmm)
        .other          _Z15compute_hammingPmS_Pimmmmmmm,@"STO_CUDA_ENTRY STV_DEFAULT"
_Z15compute_hammingPmS_Pimmmmmmm:
.text._Z15compute_hammingPmS_Pimmmmmmm:
[----:B------:R-:W-:Y:S01]  /*0000*/  LDC R1, c[0x0][0x37c] ;  /* 0x0000df00ff017b82 */ /* 0x000fe20000000800 */
[----:B------:R-:W-:Y:S05]  /*0010*/  EXIT ;  /* 0x000000000000794d */ /* 0x000fea0003800000 */
.L_x_16:
        /* <DEDUP_REMOVED lines=14> */
.L_x_51:


//--------------------- .text._Z16cost_computationPiS_hhttthh --------------------------
	.section	.text._Z16cost_computationPiS_hhttthh,"ax",@progbits
	.align	128
        .global         _Z16cost_computationPiS_hhttthh
        .type           _Z16cost_computationPiS_hhttthh,@function
        .size           _Z16cost_computationPiS_hhttthh,(.L_x_52 - _Z16cost_computationPiS_hhttthh)
        .other          _Z16cost_computationPiS_hhttthh,@"STO_CUDA_ENTRY STV_DEFAULT"
_Z16cost_computationPiS_hhttthh:
.text._Z16cost_computationPiS_hhttthh:
[----:B------:R-:W-:Y:S01]  /*0000*/  LDC R1, c[0x0][0x37c] ;  /* 0x0000df00ff017b82 */ /* 0x000fe20000000800 */
[----:B------:R-:W0:Y:S07]  /*0010*/  S2R R3, SR_TID.X ;  /* 0x0000000000037919 */ /* 0x000e2e0000002100 */
[----:B------:R-:W0:Y:S01]  /*0020*/  S2UR UR4, SR_CTAID.X ;  /* 0x00000000000479c3 */ /* 0x000e220000002500 */
[----:B------:R-:W1:Y:S07]  /*0030*/  LDCU.U8 UR5, c[0x0][0x390] ;  /* 0x00007200ff0577ac */ /* 0x000e6e0008000000 */
[----:B------:R-:W0:Y:S02]  /*0040*/  LDC R0, c[0x0][0x360] ;  /* 0x0000d800ff007b82 */ /* 0x000e240000000800 */
[----:B0-----:R-:W-:-:S05]  /*0050*/  IMAD R0, R0, UR4, R3 ;  /* 0x0000000400007c24 */ /* 0x001fca000f8e0203 */
[----:B-1----:R-:W-:-:S13]  /*0060*/  ISETP.GE.AND P0, PT, R0, UR5, PT ;  /* 0x0000000500007c0c */ /* 0x002fda000bf06270 */
[----:B------:R-:W-:Y:S05]  /*0070*/  @P0 EXIT ;  /* 0x000000000000094d */ /* 0x000fea0003800000 */
[----:B------:R-:W-:Y:S01]  /*0080*/  ISETP.GT.AND P0, PT, R0, 0x1, PT ;  /* 0x000000010000780c */ /* 0x000fe20003f04270 */
[----:B------:R-:W-:-:S12]  /*0090*/  BSSY.RECONVERGENT B0, `(.L_x_17) ;  /* 0x0000030000007945 */ /* 0x000fd80003800200 */
[----:B------:R-:W-:Y:S05]  /*00a0*/  @P0 BRA `(.L_x_18) ;  /* 0x0000000000500947 */ /* 0x000fea0003800000 */
[----:B------:R-:W-:Y:S01]  /*00b0*/  VIMNMX.U32 R2, PT, PT, R0, 0x2, PT ;  /* 0x0000000200027848 */ /* 0x000fe20003fe0000 */
[----:B------:R-:W0:Y:S04]  /*00c0*/  LDC.U8 R4, c[0x0][0x391] ;  /* 0x0000e440ff047b82 */ /* 0x000e280000000000 */
[----:B------:R-:W-:-:S04]  /*00d0*/  IMAD.SHL.U32 R5, R2, 0x4, RZ ;  /* 0x0000000402057824 */ /* 0x000fc800078e00ff */
[----:B------:R-:W1:Y:S02]  /*00e0*/  LDC R2, c[0x2][R5] ;  /* 0x0080000005027b82 */ /* 0x000e640000000800 */
[----:B-1----:R-:W-:-:S04]  /*00f0*/  SHF.R.S32.HI R3, RZ, 0x1f, R2 ;  /* 0x0000001fff037819 */ /* 0x002fc80000011402 */
.L_x_41:
[----:B0-----:R-:W-:Y:S05]  /*0100*/  BRX R2 -0x110                                      (*"BRANCH_TARGETS .L_x_42,.L_x_43,.L_x_19"*) ;  /* 0xfffffffc02bc7949 */ /* 0x001fea000383ffff */
.L_x_43:
[----:B------:R-:W0:Y:S01]  /*0110*/  S2UR UR5, SR_CgaCtaId ;  /* 0x00000000000579c3 */ /* 0x000e220000008800 */
[----:B------:R-:W-:Y:S01]  /*0120*/  UMOV UR4, 0x400 ;  /* 0x0000040000047882 */ /* 0x000fe20000000000 */
[----:B------:R-:W-:Y:S02]  /*0130*/  IMAD.MOV.U32 R2, RZ, RZ, -0x1 ;  /* 0xffffffffff027424 */ /* 0x000fe400078e00ff */
[----:B------:R-:W-:Y:S01]  /*0140*/  IMAD.MOV.U32 R3, RZ, RZ, -0x1 ;  /* 0xffffffffff037424 */ /* 0x000fe200078e00ff */
[----:B0-----:R-:W-:-:S09]  /*0150*/  ULEA UR4, UR5, UR4, 0x18 ;  /* 0x0000000405047291 */ /* 0x001fd2000f8ec0ff */
[----:B------:R0:W-:Y:S01]  /*0160*/  STS.64 [UR4], R2 ;  /* 0x00000002ff007988 */ /* 0x0001e20008000a04 */
[----:B------:R-:W-:Y:S05]  /*0170*/  BRA `(.L_x_19) ;  /* 0x0000000000847947 */ /* 0x000fea0003800000 */
.L_x_42:
[----:B------:R-:W0:Y:S01]  /*0180*/  S2UR UR5, SR_CgaCtaId ;  /* 0x00000000000579c3 */ /* 0x000e220000008800 */
[----:B------:R-:W-:Y:S01]  /*0190*/  UMOV UR4, 0x400 ;  /* 0x0000040000047882 */ /* 0x000fe20000000000 */
[----:B------:R-:W-:Y:S02]  /*01a0*/  IMAD.MOV R3, RZ, RZ, -R4 ;  /* 0x000000ffff037224 */ /* 0x000fe400078e0a04 */
[----:B------:R-:W-:Y:S01]  /*01b0*/  IMAD.MOV.U32 R2, RZ, RZ, RZ ;  /* 0x000000ffff027224 */ /* 0x000fe200078e00ff */
[----:B0-----:R-:W-:-:S09]  /*01c0*/  ULEA UR4, UR5, UR4, 0x18 ;  /* 0x0000000405047291 */ /* 0x001fd2000f8ec0ff */
[----:B------:R1:W-:Y:S01]  /*01d0*/  STS.64 [UR4], R2 ;  /* 0x00000002ff007988 */ /* 0x0003e20008000a04 */
[----:B------:R-:W-:Y:S05]  /*01e0*/  BRA `(.L_x_19) ;  /* 0x0000000000687947 */ /* 0x000fea0003800000 */
.L_x_18:
[----:B------:R-:W-:-:S05]  /*01f0*/  IMAD.MOV.U32 R3, RZ, RZ, -0x2 ;  /* 0xfffffffeff037424 */ /* 0x000fca00078e00ff */
[----:B------:R-:W-:-:S05]  /*0200*/  VIADDMNMX.U32 R2, R0, R3, 0x3, PT ;  /* 0x0000000300027446 */ /* 0x000fca0003800003 */
[----:B------:R-:W-:-:S04]  /*0210*/  IMAD.SHL.U32 R4, R2, 0x4, RZ ;  /* 0x0000000402047824 */ /* 0x000fc800078e00ff */
[----:B------:R-:W0:Y:S02]  /*0220*/  LDC R2, c[0x2][R4+0xc] ;  /* 0x0080030004027b82 */ /* 0x000e240000000800 */
[----:B0-----:R-:W-:-:S04]  /*0230*/  SHF.R.S32.HI R3, RZ, 0x1f, R2 ;  /* 0x0000001fff037819 */ /* 0x001fc80000011402 */
.L_x_45:
[----:B------:R-:W-:Y:S05]  /*0240*/  BRX R2 -0x250                                      (*"BRANCH_TARGETS .L_x_46,.L_x_47,.L_x_48,.L_x_19"*) ;  /* 0xfffffffc026c7949 */ /* 0x000fea000383ffff */
.L_x_48:
[----:B------:R-:W0:Y:S01]  /*0250*/  S2UR UR5, SR_CgaCtaId ;  /* 0x00000000000579c3 */ /* 0x000e220000008800 */
[----:B------:R-:W-:Y:S01]  /*0260*/  UMOV UR4, 0x400 ;  /* 0x0000040000047882 */ /* 0x000fe20000000000 */
[----:B------:R-:W-:Y:S02]  /*0270*/  IMAD.MOV.U32 R3, RZ, RZ, 0x1 ;  /* 0x00000001ff037424 */ /* 0x000fe400078e00ff */
[----:B------:R-:W-:Y:S01]  /*0280*/  IMAD.MOV.U32 R2, RZ, RZ, RZ ;  /* 0x000000ffff027224 */ /* 0x000fe200078e00ff */
[----:B0-----:R-:W-:-:S09]  /*0290*/  ULEA UR4, UR5, UR4, 0x18 ;  /* 0x0000000405047291 */ /* 0x001fd2000f8ec0ff */
[----:B------:R3:W-:Y:S01]  /*02a0*/  STS.64 [UR4], R2 ;  /* 0x00000002ff007988 */ /* 0x0007e20008000a04 */
[----:B------:R-:W-:Y:S05]  /*02b0*/  BRA `(.L_x_19) ;  /* 0x0000000000347947 */ /* 0x000fea0003800000 */
.L_x_46:
[----:B------:R-:W0:Y:S01]  /*02c0*/  S2UR UR5, SR_CgaCtaId ;  /* 0x00000000000579c3 */ /* 0x000e220000008800 */
[----:B------:R-:W-:Y:S01]  /*02d0*/  UMOV UR4, 0x400 ;  /* 0x0000040000047882 */ /* 0x000fe20000000000 */
[----:B------:R-:W-:Y:S02]  /*02e0*/  IMAD.MOV.U32 R2, RZ, RZ, -0x1 ;  /* 0xffffffffff027424 */ /* 0x000fe400078e00ff */
[----:B------:R-:W-:Y:S01]  /*02f0*/  IMAD.MOV.U32 R3, RZ, RZ, RZ ;  /* 0x000000ffff037224 */ /* 0x000fe200078e00ff */
[----:B0-----:R-:W-:-:S09]  /*0300*/  ULEA UR4, UR5, UR4, 0x18 ;  /* 0x0000000405047291 */ /* 0x001fd2000f8ec0ff */
[----:B------:R4:W-:Y:S01]  /*0310*/  STS.64 [UR4], R2 ;  /* 0x00000002ff007988 */ /* 0x0009e20008000a04 */
[----:B------:R-:W-:Y:S05]  /*0320*/  BRA `(.L_x_19) ;  /* 0x0000000000187947 */ /* 0x000fea0003800000 */
.L_x_47:
[----:B------:R-:W0:Y:S01]  /*0330*/  S2UR UR5, SR_CgaCtaId ;  /* 0x00000000000579c3 */ /* 0x000e220000008800 */
[----:B------:R-:W-:Y:S01]  /*0340*/  UMOV UR4, 0x400 ;  /* 0x0000040000047882 */ /* 0x000fe20000000000 */
[----:B------:R-:W-:Y:S02]  /*0350*/  IMAD.MOV.U32 R2, RZ, RZ, -0x1 ;  /* 0xffffffffff027424 */ /* 0x000fe400078e00ff */
[----:B------:R-:W-:Y:S01]  /*0360*/  IMAD.MOV.U32 R3, RZ, RZ, 0x1 ;  /* 0x00000001ff037424 */ /* 0x000fe200078e00ff */
[----:B0-----:R-:W-:-:S09]  /*0370*/  ULEA UR4, UR5, UR4, 0x18 ;  /* 0x0000000405047291 */ /* 0x001fd2000f8ec0ff */
[----:B------:R2:W-:Y:S03]  /*0380*/  STS.64 [UR4], R2 ;  /* 0x00000002ff007988 */ /* 0x0005e60008000a04 */
.L_x_19:
[----:B------:R-:W-:Y:S05]  /*0390*/  BSYNC.RECONVERGENT B0 ;  /* 0x0000000000007941 */ /* 0x000fea0003800200 */
.L_x_17:
[----:B------:R-:W5:Y:S02]  /*03a0*/  LDCU.U16 UR14, c[0x0][0x392] ;  /* 0x00007240ff0e77ac */ /* 0x000f640008000400 */
[----:B-----5:R-:W-:-:S06]  /*03b0*/  UPRMT UR4, UR14, 0x9910, URZ ;  /* 0x000099100e047896 */ /* 0x020fcc00080000ff */
[----:B------:R-:W-:-:S13]  /*03c0*/  ISETP.NE.AND P0, PT, RZ, UR4, PT ;  /* 0x00000004ff007c0c */ /* 0x000fda000bf05270 */
[----:B------:R-:W-:Y:S05]  /*03d0*/  @!P0 EXIT ;  /* 0x000000000000894d */ /* 0x000fea0003800000 */
[----:B------:R-:W5:Y:S01]  /*03e0*/  LDCU.U16 UR15, c[0x0][0x396] ;  /* 0x000072c0ff0f77ac */ /* 0x000f620008000400 */
[----:B------:R-:W0:Y:S01]  /*03f0*/  LDCU.U16 UR4, c[0x0][0x394] ;  /* 0x00007280ff0477ac */ /* 0x000e220008000400 */
[----:B-----5:R-:W-:Y:S02]  /*0400*/  UPRMT UR6, UR15, 0x9910, URZ ;  /* 0x000099100f067896 */ /* 0x020fe400080000ff */
[----:B0-----:R-:W-:-:S05]  /*0410*/  UPRMT UR5, UR4, 0x9910, URZ ;  /* 0x0000991004057896 */ /* 0x001fca00080000ff */
[----:B------:R-:W-:Y:S02]  /*0420*/  UMOV UR4, UR6 ;  /* 0x0000000600047c82 */ /* 0x000fe40008000000 */
[----:B------:R-:W-:Y:S01]  /*0430*/  ISETP.NE.AND P0, PT, RZ, UR4, PT ;  /* 0x00000004ff007c0c */ /* 0x000fe2000bf05270 */
[----:B------:R-:W-:-:S03]  /*0440*/  UMOV UR4, UR5 ;  /* 0x0000000500047c82 */ /* 0x000fc60008000000 */
[----:B------:R-:W-:-:S13]  /*0450*/  ISETP.EQ.OR P0, PT, RZ, UR4, !P0 ;  /* 0x00000004ff007c0c */ /* 0x000fda000c702670 */
[----:B------:R-:W-:Y:S05]  /*0460*/  @P0 EXIT ;  /* 0x000000000000094d */ /* 0x000fea0003800000 */
[----:B------:R-:W0:Y:S01]  /*0470*/  S2UR UR5, SR_CgaCtaId ;  /* 0x00000000000579c3 */ /* 0x000e220000008800 */
[----:B------:R-:W-:Y:S01]  /*0480*/  UMOV UR4, 0x400 ;  /* 0x0000040000047882 */ /* 0x000fe20000000000 */
[----:B------:R-:W5:Y:S01]  /*0490*/  LDCU UR11, c[0x0][0x394] ;  /* 0x00007280ff0b77ac */ /* 0x000f620008000800 */
[----:B-1234-:R-:W-:Y:S01]  /*04a0*/  IMAD R3, R0, UR14, RZ ;  /* 0x0000000e00037c24 */ /* 0x01efe2000f8e02ff */
[----:B------:R-:W1:Y:S01]  /*04b0*/  LDCU.U8 UR23, c[0x0][0x398] ;  /* 0x00007300ff1777ac */ /* 0x000e620008000000 */
[----:B------:R-:W-:Y:S02]  /*04c0*/  ULOP3.LUT UR16, UR15, 0xf, URZ, 0xc0, !UPT ;  /* 0x0000000f0f107892 */ /* 0x000fe4000f8ec0ff */
[----:B------:R-:W-:Y:S01]  /*04d0*/  ULOP3.LUT UR19, UR15, 0xfff0, URZ, 0xc0, !UPT ;  /* 0x0000fff00f137892 */ /* 0x000fe2000f8ec0ff */
[----:B------:R-:W2:Y:S01]  /*04e0*/  LDCU.U8 UR26, c[0x0][0x399] ;  /* 0x00007320ff1a77ac */ /* 0x000ea20008000000 */
[----:B------:R-:W-:Y:S01]  /*04f0*/  UIADD3 UR21, UPT, UPT, UR15, -0x1, URZ ;  /* 0xffffffff0f157890 */ /* 0x000fe2000fffe0ff */
[----:B------:R-:W3:Y:S01]  /*0500*/  LDCU.64 UR24, c[0x0][0x358] ;  /* 0x00006b00ff1877ac */ /* 0x000ee20008000a00 */
[----:B0-----:R-:W-:-:S02]  /*0510*/  ULEA UR4, UR5, UR4, 0x18 ;  /* 0x0000000405047291 */ /* 0x001fc4000f8ec0ff */
[----:B------:R-:W-:Y:S02]  /*0520*/  UIADD3 UR17, UPT, UPT, UR16, -0x1, URZ ;  /* 0xffffffff10117890 */ /* 0x000fe4000fffe0ff */
[----:B------:R-:W-:Y:S02]  /*0530*/  ULOP3.LUT UR20, UR16, 0x7, URZ, 0xc0, !UPT ;  /* 0x0000000710147892 */ /* 0x000fe4000f8ec0ff */
[----:B------:R-:W-:Y:S02]  /*0540*/  UIADD3 UR12, UPT, UPT, -UR19, URZ, URZ ;  /* 0x000000ff130c7290 */ /* 0x000fe4000fffe1ff */
[----:B-----5:R-:W-:Y:S01]  /*0550*/  ULOP3.LUT UR11, UR11, 0xffff, URZ, 0xc0, !UPT ;  /* 0x0000ffff0b0b7892 */ /* 0x020fe2000f8ec0ff */
[----:B------:R-:W0:Y:S01]  /*0560*/  LDS.64 R4, [UR4] ;  /* 0x00000004ff047984 */ /* 0x000e220008000a00 */
[----:B------:R-:W-:Y:S02]  /*0570*/  ULOP3.LUT UR4, UR15, 0x7, URZ, 0xc0, !UPT ;  /* 0x000000070f047892 */ /* 0x000fe4000f8ec0ff */
[----:B-1----:R-:W-:-:S02]  /*0580*/  ULOP3.LUT UR22, UR23, 0x7fffffff, URZ, 0x3c, !UPT ;  /* 0x7fffffff17167892 */ /* 0x002fc4000f8e3cff */
[----:B------:R-:W-:Y:S02]  /*0590*/  UIADD3 UR18, UPT, UPT, UR4, -0x1, URZ ;  /* 0xffffffff04127890 */ /* 0x000fe4000fffe0ff */
[----:B------:R-:W-:-:S03]  /*05a0*/  ULOP3.LUT UR7, UR4, 0x3, URZ, 0xc0, !UPT ;  /* 0x0000000304077892 */ /* 0x000fc6000f8ec0ff */
[----:B------:R-:W-:Y:S01]  /*05b0*/  UMOV UR4, URZ ;  /* 0x000000ff00047c82 */ /* 0x000fe20008000000 */
[----:B0-23--:R-:W-:-:S08]  /*05c0*/  IMAD.IADD R4, R3, 0x1, R4 ;  /* 0x0000000103047824 */ /* 0x00dfd000078e0204 */
.L_x_39:
[----:B------:R-:W-:Y:S01]  /*05d0*/  VIADD R8, R4, UR4 ;  /* 0x0000000404087c36 */ /* 0x000fe20008000000 */
[----:B------:R-:W-:-:S03]  /*05e0*/  UMOV UR5, URZ ;  /* 0x000000ff00057c82 */ /* 0x000fc60008000000 */
[----:B0-----:R-:W-:-:S07]  /*05f0*/  IMAD R8, R8, UR11, RZ ;  /* 0x0000000b08087c24 */ /* 0x001fce000f8e02ff */
.L_x_38:
[----:B0-----:R-:W0:Y:S01]  /*0600*/  LDC.U16 R7, c[0x0][0x392] ;  /* 0x0000e480ff077b82 */ /* 0x001e220000000400 */
[----:B------:R-:W-:Y:S02]  /*0610*/  UIADD3 UR6, UPT, UPT, UR11, -0x1, URZ ;  /* 0xffffffff0b067890 */ /* 0x000fe4000fffe0ff */
[----:B------:R-:W-:Y:S02]  /*0620*/  IMAD.U32 R9, RZ, RZ, UR11 ;  /* 0x0000000bff097e24 */ /* 0x000fe4000f8e00ff */
[----:B------:R-:W-:Y:S02]  /*0630*/  UISETP.NE.AND UP0, UPT, UR5, UR6, UPT ;  /* 0x000000060500728c */ /* 0x000fe4000bf05270 */
[----:B------:R-:W-:Y:S01]  /*0640*/  UIMAD UR6, UR4, UR11, UR5 ;  /* 0x0000000b040672a4 */ /* 0x000fe2000f8e0205 */
[----:B------:R-:W1:Y:S03]  /*0650*/  LDC.64 R2, c[0x0][0x380] ;  /* 0x0000e000ff027b82 */ /* 0x000e660000000a00 */
[----:B------:R-:W-:Y:S01]  /*0660*/  PLOP3.LUT P1, PT, PT, PT, UP0, 0x80, 0x8 ;  /* 0x000000000008781c */ /* 0x000fe20003f2f008 */
[----:B------:R-:W-:-:S03]  /*0670*/  UIMAD UR13, UR15, UR6, URZ ;  /* 0x000000060f0d72a4 */ /* 0x000fc6000f8e02ff */
[C---:B------:R-:W-:Y:S01]  /*0680*/  ISETP.EQ.AND P1, PT, R0.reuse, 0x3, !P1 ;  /* 0x000000030000780c */ /* 0x040fe20004f22270 */
[----:B0-----:R-:W-:Y:S02]  /*0690*/  IMAD R6, R0, R7, UR4 ;  /* 0x0000000400067e24 */ /* 0x001fe4000f8e0207 */
[----:B------:R-:W-:Y:S02]  /*06a0*/  VIADD R7, R5, UR5 ;  /* 0x0000000505077c36 */ /* 0x000fe40008000000 */
[----:B------:R-:W-:Y:S01]  /*06b0*/  IMAD R9, R6, R9, UR5 ;  /* 0x0000000506097e24 */ /* 0x000fe2000f8e0209 */
[----:B------:R-:W-:Y:S01]  /*06c0*/  UIADD3 UR5, UPT, UPT, UR5, 0x1, URZ ;  /* 0x0000000105057890 */ /* 0x000fe2000fffe0ff */
[----:B------:R-:W-:Y:S01]  /*06d0*/  IMAD.IADD R6, R8, 0x1, R7 ;  /* 0x0000000108067824 */ /* 0x000fe200078e0207 */
[----:B------:R-:W-:Y:S01]  /*06e0*/  ISETP.GE.AND P0, PT, R7, RZ, PT ;  /* 0x000000ff0700720c */ /* 0x000fe20003f06270 */
[----:B------:R-:W-:Y:S01]  /*06f0*/  IMAD R9, R9, UR15, RZ ;  /* 0x0000000f09097c24 */ /* 0x000fe2000f8e02ff */
[----:B------:R-:W-:Y:S01]  /*0700*/  UISETP.NE.AND UP0, UPT, UR5, UR11, UPT ;  /* 0x0000000b0500728c */ /* 0x000fe2000bf05270 */
[----:B------:R-:W-:-:S04]  /*0710*/  IMAD R7, R6, UR15, RZ ;  /* 0x0000000f06077c24 */ /* 0x000fc8000f8e02ff */
[----:B-1----:R-:W-:-:S06]  /*0720*/  IMAD.WIDE R2, R7, 0x4, R2 ;  /* 0x0000000407027825 */ /* 0x002fcc00078e0202 */
[----:B------:R-:W-:Y:S05]  /*0730*/  @!P0 BRA `(.L_x_20) ;  /* 0x0000000400dc8947 */ /* 0x000fea0003800000 */
[----:B------:R-:W-:Y:S01]  /*0740*/  IADD3 R10, P0, PT, R2, 0x20, RZ ;  /* 0x00000020020a7810 */ /* 0x000fe20007f1e0ff */
[----:B------:R-:W-:-:S04]  /*0750*/  HFMA2 R11, -RZ, RZ, 0, 0 ;  /* 0x00000000ff0b7431 */ /* 0x000fc800000001ff */
[----:B------:R-:W-:-:S08]  /*0760*/  IMAD.X R12, RZ, RZ, R3, P0 ;  /* 0x000000ffff0c7224 */ /* 0x000fd000000e0603 */
.L_x_28:
[----:B0-----:R-:W0:Y:S01]  /*0770*/  LDC.64 R6, c[0x0][0x388] ;  /* 0x0000e200ff067b82 */ /* 0x001e220000000a00 */
[----:B------:R-:W-:-:S04]  /*0780*/  VIADD R13, R11, UR13 ;  /* 0x0000000d0b0d7c36 */ /* 0x000fc80008000000 */
[----:B0-----:R-:W-:-:S05]  /*0790*/  IMAD.WIDE.U32 R6, R13, 0x4, R6 ;  /* 0x000000040d067825 */ /* 0x001fca00078e0006 */
[----:B------:R0:W5:Y:S01]  /*07a0*/  LDG.E R13, desc[UR24][R6.64] ;  /* 0x00000018060d7981 */ /* 0x000162000c1e1900 */
[----:B------:R-:W-:Y:S01]  /*07b0*/  VIADD R14, R0, 0xffffffff ;  /* 0xffffffff000e7836 */ /* 0x000fe20000000000 */
[----:B------:R-:W-:Y:S04]  /*07c0*/  BSSY.RECONVERGENT B0, `(.L_x_21) ;  /* 0x0000066000007945 */ /* 0x000fe80003800200 */
[----:B------:R-:W-:-:S04]  /*07d0*/  ISETP.GE.U32.AND P0, PT, R14, 0x3, PT ;  /* 0x000000030e00780c */ /* 0x000fc80003f06070 */
[----:B------:R-:W-:-:S04]  /*07e0*/  ISETP.EQ.AND P0, PT, RZ, UR4, !P0 ;  /* 0x00000004ff007c0c */ /* 0x000fc8000c702270 */
[----:B------:R-:W-:-:S13]  /*07f0*/  PLOP3.LUT P0, PT, P0, P1, PT, 0xf8, 0x8f ;  /* 0x00000000008f781c */ /* 0x000fda0000703f70 */
[----:B0-----:R-:W-:Y:S05]  /*0800*/  @P0 BRA `(.L_x_22) ;  /* 0x0000000400840947 */ /* 0x001fea0003800000 */
[----:B------:R-:W-:Y:S01]  /*0810*/  UISETP.GE.U32.AND UP1, UPT, UR15, 0x10, UPT ;  /* 0x000000100f00788c */ /* 0x000fe2000bf26070 */
[----:B------:R-:W-:Y:S02]  /*0820*/  IMAD.MOV.U32 R14, RZ, RZ, 0x7fffffff ;  /* 0x7fffffffff0e7424 */ /* 0x000fe400078e00ff */
[----:B------:R-:W-:-:S06]  /*0830*/  IMAD.MOV.U32 R15, RZ, RZ, RZ ;  /* 0x000000ffff0f7224 */ /* 0x000fcc00078e00ff */
[----:B------:R-:W-:Y:S05]  /*0840*/  BRA.U !UP1, `(.L_x_23) ;  /* 0x0000000109907547 */ /* 0x000fea000b800000 */
[----:B------:R-:W-:Y:S01]  /*0850*/  IMAD.MOV.U32 R14, RZ, RZ, 0x7fffffff ;  /* 0x7fffffffff0e7424 */ /* 0x000fe200078e00ff */
[----:B------:R-:W-:Y:S01]  /*0860*/  UMOV UR6, UR12 ;  /* 0x0000000c00067c82 */ /* 0x000fe20008000000 */
[----:B------:R-:W-:Y:S02]  /*0870*/  IMAD.MOV.U32 R16, RZ, RZ, R10 ;  /* 0x000000ffff107224 */ /* 0x000fe400078e000a */
[----:B------:R-:W-:-:S07]  /*0880*/  IMAD.MOV.U32 R17, RZ, RZ, R12 ;  /* 0x000000ffff117224 */ /* 0x000fce00078e000c */
.L_x_24:
[----:B------:R-:W-:Y:S02]  /*0890*/  IMAD.MOV.U32 R6, RZ, RZ, R16 ;  /* 0x000000ffff067224 */ /* 0x000fe400078e0010 */
[----:B------:R-:W-:-:S05]  /*08a0*/  IMAD.MOV.U32 R7, RZ, RZ, R17 ;  /* 0x000000ffff077224 */ /* 0x000fca00078e0011 */
[----:B------:R-:W2:Y:S04]  /*08b0*/  LDG.E R21, desc[UR24][R6.64+-0x20] ;  /* 0xffffe01806157981 */ /* 0x000ea8000c1e1900 */
[----:B------:R-:W2:Y:S04]  /*08c0*/  LDG.E R22, desc[UR24][R6.64+-0x1c] ;  /* 0xffffe41806167981 */ /* 0x000ea8000c1e1900 */
[----:B------:R-:W3:Y:S04]  /*08d0*/  LDG.E R25, desc[UR24][R6.64+-0x18] ;  /* 0xffffe81806197981 */ /* 0x000ee8000c1e1900 */
[----:B------:R-:W3:Y:S04]  /*08e0*/  LDG.E R26, desc[UR24][R6.64+-0x14] ;  /* 0xffffec18061a7981 */ /* 0x000ee8000c1e1900 */
[----:B------:R-:W4:Y:S04]  /*08f0*/  LDG.E R15, desc[UR24][R6.64+-0x10] ;  /* 0xfffff018060f7981 */ /* 0x000f28000c1e1900 */
[----:B------:R-:W4:Y:S04]  /*0900*/  LDG.E R16, desc[UR24][R6.64+-0xc] ;  /* 0xfffff41806107981 */ /* 0x000f28000c1e1900 */
[----:B------:R-:W4:Y:S04]  /*0910*/  LDG.E R17, desc[UR24][R6.64+-0x8] ;  /* 0xfffff81806117981 */ /* 0x000f28000c1e1900 */
[----:B------:R-:W4:Y:S04]  /*0920*/  LDG.E R18, desc[UR24][R6.64+-0x4] ;  /* 0xfffffc1806127981 */ /* 0x000f28000c1e1900 */
[----:B------:R-:W4:Y:S04]  /*0930*/  LDG.E R19, desc[UR24][R6.64] ;  /* 0x0000001806137981 */ /* 0x000f28000c1e1900 */
[----:B------:R-:W4:Y:S04]  /*0940*/  LDG.E R20, desc[UR24][R6.64+0x4] ;  /* 0x0000041806147981 */ /* 0x000f28000c1e1900 */
[----:B------:R-:W4:Y:S01]  /*0950*/  LDG.E R23, desc[UR24][R6.64+0x8] ;  /* 0x0000081806177981 */ /* 0x000f22000c1e1900 */
[----:B--2---:R-:W-:-:S03]  /*0960*/  VIMNMX3 R24, R14, R21, R22, PT ;  /* 0x000000150e18720f */ /* 0x004fc60003800116 */
[----:B------:R-:W2:Y:S04]  /*0970*/  LDG.E R22, desc[UR24][R6.64+0xc] ;  /* 0x00000c1806167981 */ /* 0x000ea8000c1e1900 */
[----:B------:R-:W2:Y:S04]  /*0980*/  LDG.E R21, desc[UR24][R6.64+0x10] ;  /* 0x0000101806157981 */ /* 0x000ea8000c1e1900 */
[----:B------:R-:W2:Y:S01]  /*0990*/  LDG.E R14, desc[UR24][R6.64+0x14] ;  /* 0x00001418060e7981 */ /* 0x000ea2000c1e1900 */
[----:B---3--:R-:W-:-:S03]  /*09a0*/  VIMNMX3 R26, R24, R25, R26, PT ;  /* 0x00000019181a720f */ /* 0x008fc6000380011a */
[----:B------:R-:W3:Y:S04]  /*09b0*/  LDG.E R25, desc[UR24][R6.64+0x18] ;  /* 0x0000181806197981 */ /* 0x000ee8000c1e1900 */
[----:B------:R-:W3:Y:S01]  /*09c0*/  LDG.E R24, desc[UR24][R6.64+0x1c] ;  /* 0x00001c1806187981 */ /* 0x000ee2000c1e1900 */
[----:B----4-:R-:W-:Y:S01]  /*09d0*/  VIMNMX3 R15, R26, R15, R16, PT ;  /* 0x0000000f1a0f720f */ /* 0x010fe20003800110 */
[----:B------:R-:W-:-:S03]  /*09e0*/  UIADD3 UR6, UPT, UPT, UR6, 0x10, URZ ;  /* 0x0000001006067890 */ /* 0x000fc6000fffe0ff */
[----:B------:R-:W-:Y:S01]  /*09f0*/  VIMNMX3 R15, R15, R17, R18, PT ;  /* 0x000000110f0f720f */ /* 0x000fe20003800112 */
[----:B------:R-:W-:-:S03]  /*0a00*/  UISETP.NE.AND UP1, UPT, UR6, URZ, UPT ;  /* 0x000000ff0600728c */ /* 0x000fc6000bf25270 */
[----:B------:R-:W-:Y:S02]  /*0a10*/  VIMNMX3 R15, R15, R19, R20, PT ;  /* 0x000000130f0f720f */ /* 0x000fe40003800114 */
[----:B------:R-:W-:-:S05]  /*0a20*/  IADD3 R16, P0, PT, R6, 0x40, RZ ;  /* 0x0000004006107810 */ /* 0x000fca0007f1e0ff */
[----:B------:R-:W-:Y:S01]  /*0a30*/  IMAD.X R17, RZ, RZ, R7, P0 ;  /* 0x000000ffff117224 */ /* 0x000fe200000e0607 */
[----:B--2---:R-:W-:-:S04]  /*0a40*/  VIMNMX3 R15, R15, R23, R22, PT ;  /* 0x000000170f0f720f */ /* 0x004fc80003800116 */
[----:B------:R-:W-:-:S04]  /*0a50*/  VIMNMX3 R14, R15, R21, R14, PT ;  /* 0x000000150f0e720f */ /* 0x000fc8000380010e */
[----:B---3--:R-:W-:Y:S01]  /*0a60*/  VIMNMX3 R14, R14, R25, R24, PT ;  /* 0x000000190e0e720f */ /* 0x008fe20003800118 */
[----:B------:R-:W-:Y:S06]  /*0a70*/  BRA.U UP1, `(.L_x_24) ;  /* 0xfffffffd01847547 */ /* 0x000fec000b83ffff */
[----:B------:R-:W-:-:S07]  /*0a80*/  IMAD.U32 R15, RZ, RZ, UR19 ;  /* 0x00000013ff0f7e24 */ /* 0x000fce000f8e00ff */
.L_x_23:
[----:B------:R-:W-:-:S09]  /*0a90*/  UISETP.NE.AND UP1, UPT, UR16, URZ, UPT ;  /* 0x000000ff1000728c */ /* 0x000fd2000bf25270 */
[----:B------:R-:W-:Y:S05]  /*0aa0*/  BRA.U !UP1, `(.L_x_25) ;  /* 0x0000000109a47547 */ /* 0x000fea000b800000 */
[----:B------:R-:W-:Y:S02]  /*0ab0*/  UISETP.GE.U32.AND UP1, UPT, UR17, 0x7, UPT ;  /* 0x000000071100788c */ /* 0x000fe4000bf26070 */
[----:B------:R-:W-:-:S07]  /*0ac0*/  UISETP.NE.AND UP2, UPT, UR20, URZ, UPT ;  /* 0x000000ff1400728c */ /* 0x000fce000bf45270 */
[----:B------:R-:W-:Y:S05]  /*0ad0*/  BRA.U !UP1, `(.L_x_26) ;  /* 0x0000000109387547 */ /* 0x000fea000b800000 */
[----:B------:R-:W-:-:S05]  /*0ae0*/  IMAD.WIDE.U32 R6, R15, 0x4, R2 ;  /* 0x000000040f067825 */ /* 0x000fca00078e0002 */
[----:B------:R-:W2:Y:S04]  /*0af0*/  LDG.E R17, desc[UR24][R6.64] ;  /* 0x0000001806117981 */ /* 0x000ea8000c1e1900 */
[----:B------:R-:W2:Y:S04]  /*0b00*/  LDG.E R16, desc[UR24][R6.64+0x4] ;  /* 0x0000041806107981 */ /* 0x000ea8000c1e1900 */
[----:B------:R-:W3:Y:S04]  /*0b10*/  LDG.E R19, desc[UR24][R6.64+0x8] ;  /* 0x0000081806137981 */ /* 0x000ee8000c1e1900 */
[----:B------:R-:W3:Y:S04]  /*0b20*/  LDG.E R18, desc[UR24][R6.64+0xc] ;  /* 0x00000c1806127981 */ /* 0x000ee8000c1e1900 */
[----:B------:R-:W4:Y:S04]  /*0b30*/  LDG.E R21, desc[UR24][R6.64+0x10] ;  /* 0x0000101806157981 */ /* 0x000f28000c1e1900 */
[----:B------:R-:W4:Y:S04]  /*0b40*/  LDG.E R20, desc[UR24][R6.64+0x14] ;  /* 0x0000141806147981 */ /* 0x000f28000c1e1900 */
[----:B------:R-:W4:Y:S04]  /*0b50*/  LDG.E R23, desc[UR24][R6.64+0x18] ;  /* 0x0000181806177981 */ /* 0x000f28000c1e1900 */
[----:B------:R-:W4:Y:S01]  /*0b60*/  LDG.E R22, desc[UR24][R6.64+0x1c] ;  /* 0x00001c1806167981 */ /* 0x000f22000c1e1900 */
[----:B------:R-:W-:-:S02]  /*0b70*/  IADD3 R15, PT, PT, R15, 0x8, RZ ;  /* 0x000000080f0f7810 */ /* 0x000fc40007ffe0ff */
[----:B--2---:R-:W-:-:S04]  /*0b80*/  VIMNMX3 R16, R14, R17, R16, PT ;  /* 0x000000110e10720f */ /* 0x004fc80003800110 */
[----:B---3--:R-:W-:-:S04]  /*0b90*/  VIMNMX3 R16, R16, R19, R18, PT ;  /* 0x000000131010720f */ /* 0x008fc80003800112 */
[----:B----4-:R-:W-:-:S04]  /*0ba0*/  VIMNMX3 R16, R16, R21, R20, PT ;  /* 0x000000151010720f */ /* 0x010fc80003800114 */
[----:B------:R-:W-:-:S07]  /*0bb0*/  VIMNMX3 R14, R16, R23, R22, PT ;  /* 0x00000017100e720f */ /* 0x000fce0003800116 */
.L_x_26:
        /* <DEDUP_REMOVED lines=8> */
[----:B------:R-:W3:Y:S01]  /*0c40*/  LDG.E R18, desc[UR24][R6.64+0xc] ;  /* 0x00000c1806127981 */ /* 0x000ee2000c1e1900 */
[----:B------:R-:W-:Y:S01]  /*0c50*/  VIADD R15, R15, 0x4 ;  /* 0x000000040f0f7836 */ /* 0x000fe20000000000 */
[----:B--2---:R-:W-:-:S04]  /*0c60*/  VIMNMX3 R14, R14, R17, R16, PT ;  /* 0x000000110e0e720f */ /* 0x004fc80003800110 */
[----:B---3--:R-:W-:-:S07]  /*0c70*/  VIMNMX3 R14, R14, R19, R18, PT ;  /* 0x000000130e0e720f */ /* 0x008fce0003800112 */
.L_x_27:
[----:B------:R-:W-:Y:S05]  /*0c80*/  BRA.U !UP2, `(.L_x_25) ;  /* 0x000000010a2c7547 */ /* 0x000fea000b800000 */
[----:B------:R-:W-:-:S05]  /*0c90*/  IMAD.WIDE.U32 R6, R15, 0x4, R2 ;  /* 0x000000040f067825 */ /* 0x000fca00078e0002 */
[----:B------:R-:W2:Y:S01]  /*0ca0*/  LDG.E R15, desc[UR24][R6.64] ;  /* 0x00000018060f7981 */ /* 0x000ea2000c1e1900 */
[----:B------:R-:W-:Y:S01]  /*0cb0*/  UISETP.NE.AND UP1, UPT, UR7, 0x1, UPT ;  /* 0x000000010700788c */ /* 0x000fe2000bf25270 */
[----:B--2---:R-:W-:-:S08]  /*0cc0*/  VIMNMX R14, PT, PT, R14, R15, PT ;  /* 0x0000000f0e0e7248 */ /* 0x004fd00003fe0100 */
[----:B------:R-:W-:Y:S05]  /*0cd0*/  BRA.U !UP1, `(.L_x_25) ;  /* 0x0000000109187547 */ /* 0x000fea000b800000 */
[----:B------:R-:W-:Y:S01]  /*0ce0*/  UISETP.NE.AND UP1, UPT, UR7, 0x2, UPT ;  /* 0x000000020700788c */ /* 0x000fe2000bf25270 */
[----:B------:R-:W2:Y:S05]  /*0cf0*/  LDG.E R15, desc[UR24][R6.64+0x4] ;  /* 0x00000418060f7981 */ /* 0x000eaa000c1e1900 */
[----:B------:R-:W-:-:S13]  /*0d00*/  PLOP3.LUT P0, PT, PT, PT, UP1, 0x80, 0x8 ;  /* 0x000000000008781c */ /* 0x000fda0003f0f018 */
[----:B------:R-:W3:Y:S01]  /*0d10*/  @P0 LDG.E R17, desc[UR24][R6.64+0x8] ;  /* 0x0000081806110981 */ /* 0x000ee2000c1e1900 */
[----:B--2---:R-:W-:-:S04]  /*0d20*/  VIMNMX R14, PT, PT, R14, R15, PT ;  /* 0x0000000f0e0e7248 */ /* 0x004fc80003fe0100 */
[----:B---3--:R-:W-:-:S07]  /*0d30*/  @P0 VIMNMX R14, PT, PT, R14, R17, PT ;  /* 0x000000110e0e0248 */ /* 0x008fce0003fe0100 */
.L_x_25:
[C---:B------:R-:W-:Y:S01]  /*0d40*/  ISETP.NE.AND P0, PT, R11.reuse, RZ, PT ;  /* 0x000000ff0b00720c */ /* 0x040fe20003f05270 */
[----:B------:R-:W-:Y:S01]  /*0d50*/  IMAD.U32 R15, RZ, RZ, UR22 ;  /* 0x00000016ff0f7e24 */ /* 0x000fe2000f8e00ff */
[C---:B------:R-:W-:Y:S01]  /*0d60*/  ISETP.NE.AND P2, PT, R11.reuse, UR21, PT ;  /* 0x000000150b007c0c */ /* 0x040fe2000bf45270 */
[----:B------:R-:W-:-:S04]  /*0d70*/  IMAD.WIDE.U32 R6, R11, 0x4, R2 ;  /* 0x000000040b067825 */ /* 0x000fc800078e0002 */
[----:B------:R-:W-:Y:S01]  /*0d80*/  IMAD.U32 R18, RZ, RZ, UR22 ;  /* 0x00000016ff127e24 */ /* 0x000fe2000f8e00ff */
[----:B------:R-:W2:Y:S05]  /*0d90*/  LDG.E R20, desc[UR24][R6.64] ;  /* 0x0000001806147981 */ /* 0x000eaa000c1e1900 */
[----:B------:R-:W-:Y:S02]  /*0da0*/  @P0 VIADD R17, R11, 0xffffffff ;  /* 0xffffffff0b110836 */ /* 0x000fe40000000000 */
[----:B------:R-:W3:Y:S02]  /*0db0*/  @P2 LDG.E R18, desc[UR24][R6.64+0x4] ;  /* 0x0000041806122981 */ /* 0x000ee4000c1e1900 */
[----:B------:R-:W-:-:S05]  /*0dc0*/  @P0 IMAD.WIDE.U32 R16, R17, 0x4, R2 ;  /* 0x0000000411100825 */ /* 0x000fca00078e0002 */
[----:B------:R-:W2:Y:S02]  /*0dd0*/  @P0 LDG.E R15, desc[UR24][R16.64] ;  /* 0x00000018100f0981 */ /* 0x000ea4000c1e1900 */
[----:B--2---:R-:W-:-:S04]  /*0de0*/  VIADDMNMX R15, R15, UR23, R20, PT ;  /* 0x000000170f0f7c46 */ /* 0x004fc8000b800114 */
[----:B---3--:R-:W-:-:S04]  /*0df0*/  VIADDMNMX R15, R18, UR23, R15, PT ;  /* 0x00000017120f7c46 */ /* 0x008fc8000b80010f */
[----:B------:R-:W-:-:S04]  /*0e00*/  VIADDMNMX R15, R14, UR26, R15, PT ;  /* 0x0000001a0e0f7c46 */ /* 0x000fc8000b80010f */
[----:B-----5:R-:W-:-:S07]  /*0e10*/  IADD3 R13, PT, PT, R15, R13, -R14 ;  /* 0x0000000d0f0d7210 */ /* 0x020fce0007ffe80e */
.L_x_22:
[----:B------:R-:W-:Y:S05]  /*0e20*/  BSYNC.RECONVERGENT B0 ;  /* 0x0000000000007941 */ /* 0x000fea0003800200 */
.L_x_21:
[----:B------:R-:W0:Y:S01]  /*0e30*/  LDC.64 R6, c[0x0][0x380] ;  /* 0x0000e000ff067b82 */ /* 0x000e220000000a00 */
[----:B------:R-:W-:Y:S02]  /*0e40*/  IMAD.IADD R15, R9, 0x1, R11 ;  /* 0x00000001090f7824 */ /* 0x000fe400078e020b */
[----:B------:R-:W-:-:S05]  /*0e50*/  VIADD R11, R11, 0x1 ;  /* 0x000000010b0b7836 */ /* 0x000fca0000000000 */
[----:B------:R-:W-:Y:S01]  /*0e60*/  ISETP.NE.AND P0, PT, R11, UR15, PT ;  /* 0x0000000f0b007c0c */ /* 0x000fe2000bf05270 */
[----:B0-----:R-:W-:-:S05]  /*0e70*/  IMAD.WIDE R6, R15, 0x4, R6 ;  /* 0x000000040f067825 */ /* 0x001fca00078e0206 */
[----:B-----5:R0:W-:Y:S07]  /*0e80*/  STG.E desc[UR24][R6.64], R13 ;  /* 0x0000000d06007986 */ /* 0x0201ee000c101918 */
[----:B------:R-:W-:Y:S05]  /*0e90*/  @P0 BRA `(.L_x_28) ;  /* 0xfffffff800340947 */ /* 0x000fea000383ffff */
[----:B------:R-:W-:Y:S05]  /*0ea0*/  BRA `(.L_x_29) ;  /* 0x0000000400e47947 */ /* 0x000fea0003800000 */
.L_x_20:
[----:B------:R-:W-:-:S05]  /*0eb0*/  UMOV UR6, URZ ;  /* 0x000000ff00067c82 */ /* 0x000fca0008000000 */
.L_x_37:
[----:B0-----:R-:W0:Y:S01]  /*0ec0*/  LDCU.64 UR8, c[0x0][0x388] ;  /* 0x00007100ff0877ac */ /* 0x001e220008000a00 */
[----:B------:R-:W-:-:S04]  /*0ed0*/  UIADD3 UR10, UPT, UPT, UR13, UR6, URZ ;  /* 0x000000060d0a7290 */ /* 0x000fc8000fffe0ff */
[----:B0-----:R-:W-:-:S06]  /*0ee0*/  UIMAD.WIDE.U32 UR8, UR10, 0x4, UR8 ;  /* 0x000000040a0878a5 */ /* 0x001fcc000f8e0008 */
[----:B------:R-:W-:Y:S02]  /*0ef0*/  IMAD.U32 R10, RZ, RZ, UR8 ;  /* 0x00000008ff0a7e24 */ /* 0x000fe4000f8e00ff */
[----:B------:R-:W-:-:S05]  /*0f00*/  IMAD.U32 R11, RZ, RZ, UR9 ;  /* 0x00000009ff0b7e24 */ /* 0x000fca000f8e00ff */
[----:B------:R0:W5:Y:S01]  /*0f10*/  LDG.E R10, desc[UR24][R10.64] ;  /* 0x000000180a0a7981 */ /* 0x000162000c1e1900 */
[----:B------:R-:W-:Y:S01]  /*0f20*/  ISETP.GE.U32.AND P0, PT, R0, 0x2, PT ;  /* 0x000000020000780c */ /* 0x000fe20003f06070 */
[----:B------:R-:W-:-:S12]  /*0f30*/  BSSY.RECONVERGENT B0, `(.L_x_30) ;  /* 0x0000069000007945 */ /* 0x000fd80003800200 */
[----:B0-----:R-:W-:Y:S05]  /*0f40*/  @!P0 BRA `(.L_x_31) ;  /* 0x00000004009c8947 */ /* 0x001fea0003800000 */
[----:B------:R-:W-:Y:S01]  /*0f50*/  VIADD R6, R0, 0xfffffffe ;  /* 0xfffffffe00067836 */ /* 0x000fe20000000000 */
[----:B------:R-:W-:-:S04]  /*0f60*/  PLOP3.LUT P0, PT, PT, PT, PT, 0x80, 0x8 ;  /* 0x000000000008781c */ /* 0x000fc80003f0f070 */
[----:B------:R-:W-:-:S13]  /*0f70*/  ISETP.GE.U32.AND P2, PT, R6, 0x2, PT ;  /* 0x000000020600780c */ /* 0x000fda0003f46070 */
[----:B------:R-:W-:-:S04]  /*0f80*/  @P2 PLOP3.LUT P0, PT, PT, PT, PT, 0x8, 0x80 ;  /* 0x000000000080281c */ /* 0x000fc80003f0e170 */
[----:B------:R-:W-:-:S04]  /*0f90*/  ISETP.EQ.AND P0, PT, RZ, UR4, P0 ;  /* 0x00000004ff007c0c */ /* 0x000fc80008702270 */
[----:B------:R-:W-:-:S13]  /*0fa0*/  PLOP3.LUT P0, PT, P0, P1, PT, 0xf8, 0x8f ;  /* 0x00000000008f781c */ /* 0x000fda0000703f70 */
[----:B------:R-:W-:Y:S05]  /*0fb0*/  @P0 BRA `(.L_x_31) ;  /* 0x0000000400800947 */ /* 0x000fea0003800000 */
[----:B------:R-:W-:Y:S01]  /*0fc0*/  UISETP.GE.U32.AND UP1, UPT, UR15, 0x10, UPT ;  /* 0x000000100f00788c */ /* 0x000fe2000bf26070 */
[----:B------:R-:W-:Y:S02]  /*0fd0*/  IMAD.MOV.U32 R11, RZ, RZ, 0x7fffffff ;  /* 0x7fffffffff0b7424 */ /* 0x000fe400078e00ff */
[----:B------:R-:W-:-:S06]  /*0fe0*/  IMAD.MOV.U32 R13, RZ, RZ, RZ ;  /* 0x000000ffff0d7224 */ /* 0x000fcc00078e00ff */
[----:B------:R-:W-:Y:S05]  /*0ff0*/  BRA.U !UP1, `(.L_x_32) ;  /* 0x00000001097c7547 */ /* 0x000fea000b800000 */
[----:B------:R-:W-:Y:S01]  /*1000*/  MOV R11, 0x7fffffff ;  /* 0x7fffffff000b7802 */ /* 0x000fe20000000f00 */
[----:B------:R-:W-:-:S07]  /*1010*/  IMAD.MOV.U32 R13, RZ, RZ, RZ ;  /* 0x000000ffff0d7224 */ /* 0x000fce00078e00ff */
.L_x_33:
        /* <DEDUP_REMOVED lines=18> */
[----:B---3--:R-:W-:Y:S01]  /*1140*/  VIMNMX3 R24, R24, R25, R26, PT ;  /* 0x000000191818720f */ /* 0x008fe2000380011a */
[----:B------:R-:W-:-:S03]  /*1150*/  VIADD R13, R13, 0x10 ;  /* 0x000000100d0d7836 */ /* 0x000fc60000000000 */
[----:B----4-:R-:W-:Y:S02]  /*1160*/  VIMNMX3 R18, R24, R18, R21, PT ;  /* 0x000000121812720f */ /* 0x010fe40003800115 */
[----:B------:R-:W-:Y:S02]  /*1170*/  ISETP.NE.AND P0, PT, R13, UR19, PT ;  /* 0x000000130d007c0c */ /* 0x000fe4000bf05270 */
[----:B------:R-:W-:-:S04]  /*1180*/  VIMNMX3 R16, R18, R19, R16, PT ;  /* 0x000000131210720f */ /* 0x000fc80003800110 */
[----:B------:R-:W-:-:S04]  /*1190*/  VIMNMX3 R14, R16, R17, R14, PT ;  /* 0x00000011100e720f */ /* 0x000fc8000380010e */
[----:B------:R-:W-:-:S04]  /*11a0*/  VIMNMX3 R12, R14, R15, R12, PT ;  /* 0x0000000f0e0c720f */ /* 0x000fc8000380010c */
[----:B--2---:R-:W-:-:S04]  /*11b0*/  VIMNMX3 R12, R12, R23, R20, PT ;  /* 0x000000170c0c720f */ /* 0x004fc80003800114 */
[----:B------:R-:W-:Y:S01]  /*11c0*/  VIMNMX3 R11, R12, R11, R22, PT ;  /* 0x0000000b0c0b720f */ /* 0x000fe20003800116 */
[----:B------:R-:W-:Y:S06]  /*11d0*/  @P0 BRA `(.L_x_33) ;  /* 0xfffffffc00900947 */ /* 0x000fec000383ffff */
[----:B------:R-:W-:-:S07]  /*11e0*/  IMAD.U32 R13, RZ, RZ, UR19 ;  /* 0x00000013ff0d7e24 */ /* 0x000fce000f8e00ff */
.L_x_32:
        /* <DEDUP_REMOVED lines=14> */
[----:B------:R-:W-:Y:S01]  /*12d0*/  VIADD R13, R13, 0x8 ;  /* 0x000000080d0d7836 */ /* 0x000fe20000000000 */
[----:B--2---:R-:W-:-:S04]  /*12e0*/  VIMNMX3 R12, R11, R12, R14, PT ;  /* 0x0000000c0b0c720f */ /* 0x004fc8000380010e */
[----:B---3--:R-:W-:-:S04]  /*12f0*/  VIMNMX3 R12, R12, R15, R16, PT ;  /* 0x0000000f0c0c720f */ /* 0x008fc80003800110 */
[----:B----4-:R-:W-:-:S04]  /*1300*/  VIMNMX3 R12, R12, R17, R18, PT ;  /* 0x000000110c0c720f */ /* 0x010fc80003800112 */
[----:B------:R-:W-:-:S07]  /*1310*/  VIMNMX3 R11, R12, R19, R20, PT ;  /* 0x000000130c0b720f */ /* 0x000fce0003800114 */
.L_x_35:
        /* <DEDUP_REMOVED lines=12> */
.L_x_36:
        /* <DEDUP_REMOVED lines=12> */
.L_x_34:
[----:B------:R-:W-:Y:S02]  /*14a0*/  UISETP.NE.AND UP1, UPT, UR6, URZ, UPT ;  /* 0x000000ff0600728c */ /* 0x000fe4000bf25270 */
[----:B------:R-:W-:Y:S02]  /*14b0*/  IMAD.U32 R13, RZ, RZ, UR6 ;  /* 0x00000006ff0d7e24 */ /* 0x000fe4000f8e00ff */
[----:B------:R-:W-:Y:S02]  /*14c0*/  IMAD.U32 R14, RZ, RZ, UR22 ;  /* 0x00000016ff0e7e24 */ /* 0x000fe4000f8e00ff */
[----:B------:R-:W-:Y:S01]  /*14d0*/  IMAD.WIDE.U32 R12, R13, 0x4, R2 ;  /* 0x000000040d0c7825 */ /* 0x000fe200078e0002 */
[----:B------:R-:W-:-:S03]  /*14e0*/  PLOP3.LUT P0, PT, PT, PT, UP1, 0x80, 0x8 ;  /* 0x000000000008781c */ /* 0x000fc60003f0f018 */
[----:B------:R-:W-:Y:S01]  /*14f0*/  IMAD.U32 R15, RZ, RZ, UR22 ;  /* 0x00000016ff0f7e24 */ /* 0x000fe2000f8e00ff */
[----:B------:R-:W2:Y:S01]  /*1500*/  LDG.E R17, desc[UR24][R12.64] ;  /* 0x000000180c117981 */ /* 0x000ea2000c1e1900 */
[----:B------:R-:W-:Y:S02]  /*1510*/  @UP1 UIADD3 UR8, UPT, UPT, UR6, -0x1, URZ ;  /* 0xffffffff06081890 */ /* 0x000fe4000fffe0ff */
[----:B------:R-:W-:-:S04]  /*1520*/  UISETP.NE.AND UP1, UPT, UR6, UR21, UPT ;  /* 0x000000150600728c */ /* 0x000fc8000bf25270 */
[----:B------:R-:W-:Y:S02]  /*1530*/  IMAD.U32 R7, RZ, RZ, UR8 ;  /* 0x00000008ff077e24 */ /* 0x000fe4000f8e00ff */
[----:B------:R-:W-:Y:S02]  /*1540*/  PLOP3.LUT P2, PT, PT, PT, UP1, 0x80, 0x8 ;  /* 0x000000000008781c */ /* 0x000fe40003f4f018 */
[----:B------:R-:W-:-:S05]  /*1550*/  @P0 IMAD.WIDE.U32 R6, R7, 0x4, R2 ;  /* 0x0000000407060825 */ /* 0x000fca00078e0002 */
[----:B------:R-:W2:Y:S06]  /*1560*/  @P0 LDG.E R14, desc[UR24][R6.64] ;  /* 0x00000018060e0981 */ /* 0x000eac000c1e1900 */
[----:B------:R-:W3:Y:S01]  /*1570*/  @P2 LDG.E R15, desc[UR24][R12.64+0x4] ;  /* 0x000004180c0f2981 */ /* 0x000ee2000c1e1900 */
[----:B--2---:R-:W-:-:S04]  /*1580*/  VIADDMNMX R14, R14, UR23, R17, PT ;  /* 0x000000170e0e7c46 */ /* 0x004fc8000b800111 */
[----:B---3--:R-:W-:-:S04]  /*1590*/  VIADDMNMX R14, R15, UR23, R14, PT ;  /* 0x000000170f0e7c46 */ /* 0x008fc8000b80010e */
[----:B------:R-:W-:-:S04]  /*15a0*/  VIADDMNMX R14, R11, UR26, R14, PT ;  /* 0x0000001a0b0e7c46 */ /* 0x000fc8000b80010e */
[----:B-----5:R-:W-:-:S07]  /*15b0*/  IADD3 R10, PT, PT, R14, R10, -R11 ;  /* 0x0000000a0e0a7210 */ /* 0x020fce0007ffe80b */
.L_x_31:
[----:B------:R-:W-:Y:S05]  /*15c0*/  BSYNC.RECONVERGENT B0 ;  /* 0x0000000000007941 */ /* 0x000fea0003800200 */
.L_x_30:
[----:B------:R-:W0:Y:S01]  /*15d0*/  LDC.64 R6, c[0x0][0x380] ;  /* 0x0000e000ff067b82 */ /* 0x000e220000000a00 */
[----:B------:R-:W-:Y:S01]  /*15e0*/  VIADD R11, R9, UR6 ;  /* 0x00000006090b7c36 */ /* 0x000fe20008000000 */
[----:B------:R-:W-:-:S04]  /*15f0*/  UIADD3 UR6, UPT, UPT, UR6, 0x1, URZ ;  /* 0x0000000106067890 */ /* 0x000fc8000fffe0ff */
[----:B------:R-:W-:Y:S01]  /*1600*/  UISETP.NE.AND UP1, UPT, UR6, UR15, UPT ;  /* 0x0000000f0600728c */ /* 0x000fe2000bf25270 */
[----:B0-----:R-:W-:-:S05]  /*1610*/  IMAD.WIDE R6, R11, 0x4, R6 ;  /* 0x000000040b067825 */ /* 0x001fca00078e0206 */
[----:B-----5:R0:W-:Y:S03]  /*1620*/  STG.E desc[UR24][R6.64], R10 ;  /* 0x0000000a06007986 */ /* 0x0201e6000c101918 */
[----:B------:R-:W-:Y:S05]  /*1630*/  BRA.U UP1, `(.L_x_37) ;  /* 0xfffffff901207547 */ /* 0x000fea000b83ffff */
.L_x_29:
[----:B------:R-:W-:Y:S05]  /*1640*/  BRA.U UP0, `(.L_x_38) ;  /* 0xffffffed00ec7547 */ /* 0x000fea000b83ffff */
[----:B------:R-:W-:-:S04]  /*1650*/  UIADD3 UR4, UPT, UPT, UR4, 0x1, URZ ;  /* 0x0000000104047890 */ /* 0x000fc8000fffe0ff */
[----:B------:R-:W-:-:S09]  /*1660*/  UISETP.NE.AND UP0, UPT, UR4, UR14, UPT ;  /* 0x0000000e0400728c */ /* 0x000fd2000bf05270 */
[----:B------:R-:W-:Y:S05]  /*1670*/  BRA.U UP0, `(.L_x_39) ;  /* 0xffffffed00d47547 */ /* 0x000fea000b83ffff */
[----:B------:R-:W-:Y:S05]  /*1680*/  EXIT ;  /* 0x000000000000794d */ /* 0x000fea0003800000 */
.L_x_40:
        /* <DEDUP_REMOVED lines=15> */
.L_x_52:


//--------------------- .nv.shared.reserved.0     --------------------------
	.section	.nv.shared.reserved.0,"aw",@nobits
	.weak		__nv_reservedSMEM_offset_0_alias
	.size		__nv_reservedSMEM_offset_0_alias, 0, 64
	.other		__nv_reservedSMEM_offset_0_alias,@"STO_CUDA_RESERVED_SHARED STV_DEFAULT"
__nv_reservedSMEM_offset_0_alias:
	.zero		0
	.zero		64


//--------------------- .nv.shared._Z16cost_computationPiS_hhttthh --------------------------
	.section	.nv.shared._Z16cost_computationPiS_hhttthh,"aw",@nobits
	.sectionflags	@""
	.align	4
.nv.shared._Z16cost_computationPiS_hhttthh:
	.zero		1032


//--------------------- .nv.constant0._Z16cost_aggregationPiS_tttt --------------------------
	.section	.nv.constant0._Z16cost_aggregationPiS_tttt,"a",@progbits
	.sectionflags	@""
	.align	4
.nv.constant0._Z16cost_aggregationPiS_tttt:
	.zero		920


//--------------------- .nv.constant0._Z15compute_hammingPmS_Pimmmmmmm --------------------------
	.section	.nv.constant0._Z15compute_hammingPmS_Pimmmmmmm,"a",@progbits
	.sectionflags	@""
	.align	4
.nv.constant0._Z15compute_hammingPmS_Pimmmmmmm:
	.zero		976


//--------------------- .nv.constant0._Z16cost_computationPiS_hhttthh --------------------------
	.section	.nv.constant0._Z16cost_computationPiS_hhttthh,"a",@progbits
	.sectionflags	@""
	.align	4
.nv.constant0._Z16cost_computationPiS_hhttthh:
	.zero		922


//--------------------- SYMBOLS --------------------------

	.type		.nv.reservedSmem.offset0,@object
	.size		.nv.reservedSmem.offset0,0x4
	.type		.nv.reservedSmem.cap,@object
	.size		.nv.reservedSmem.cap,0x4
